// auto-generated by cutlass_sweep.gemm — config: {"arch": "sm_90", "cluster_m": 1, "cluster_n": 1, "dtype": "bf16", "dtype_b": "bf16", "layout": "nt", "stages": 6, "tile_k": 64, "tile_m": 64, "tile_n": 64}
#include "cutlass/cutlass.h"
#include "cutlass/gemm/collective/collective_builder.hpp"
#include "cutlass/gemm/device/gemm_universal_adapter.h"
#include "cutlass/gemm/kernel/gemm_universal.hpp"
#include "cutlass/epilogue/collective/collective_builder.hpp"

using ElemA = cutlass::bfloat16_t;
using ElemB = cutlass::bfloat16_t;
using ElemCD = cutlass::bfloat16_t;
using Acc  = float;
using TileShape    = cute::Shape<cute::_64, cute::_64, cute::_64>;
using ClusterShape = cute::Shape<cute::_1, cute::_1, cute::_1>;

using CollectiveEpilogue = typename cutlass::epilogue::collective::CollectiveBuilder<
    cutlass::arch::Sm90, cutlass::arch::OpClassTensorOp,
    TileShape, ClusterShape,
    cutlass::epilogue::collective::EpilogueTileAuto,
    Acc, Acc,
    ElemCD, cutlass::layout::RowMajor, 128 / cutlass::sizeof_bits<ElemCD>::value,
    ElemCD, cutlass::layout::RowMajor, 128 / cutlass::sizeof_bits<ElemCD>::value,
    cutlass::epilogue::collective::EpilogueScheduleAuto
  >::CollectiveOp;

using CollectiveMainloop = typename cutlass::gemm::collective::CollectiveBuilder<
    cutlass::arch::Sm90, cutlass::arch::OpClassTensorOp,
    ElemA, cutlass::layout::RowMajor, 128 / cutlass::sizeof_bits<ElemA>::value,
    ElemB, cutlass::layout::ColumnMajor, 128 / cutlass::sizeof_bits<ElemB>::value,
    Acc,
    TileShape, ClusterShape,
    cutlass::gemm::collective::StageCount<6>,
    cutlass::gemm::collective::KernelScheduleAuto
  >::CollectiveOp;

using GemmKernel = cutlass::gemm::kernel::GemmUniversal<
    cute::Shape<int,int,int,int>,
    CollectiveMainloop,
    CollectiveEpilogue
>;
using Gemm = cutlass::gemm::device::GemmUniversalAdapter<GemmKernel>;

// Force the device kernel symbol into the cubin without needing a host main.
auto* _anchor = &cutlass::device_kernel<GemmKernel>;


// ===== COMPILED SASS (sm_90a) =====

	.target	sm_90a

	.elftype	@"ET_EXEC"


//--------------------- .note.nv.tkinfo           --------------------------
	.section	.note.nv.tkinfo,"",@"SHT_NOTE"
	.sectionflags	@"SHF_NOTE_NV_TKINFO"
	.tkinfo
        /*0018*/ 	.word	0x00000002
        /*0030*/ 	.string	""
        /*0030*/ 	.string	"ptxas"
        /*0030*/ 	.string	"Cuda compilation tools, release 13.0, V13.0.88"
        /*0030*/ 	.string	"Build cuda_13.0.r13.0/compiler.36424714_0"
        /*0030*/ 	.string	"-arch sm_90a -m 64 "



//--------------------- .note.nv.cuinfo           --------------------------
	.section	.note.nv.cuinfo,"",@"SHT_NOTE"
	.sectionflags	@"SHF_NOTE_NV_CUINFO"
        /*0018*/ 	.short	0x0002
        /*001a*/ 	.short	0x005a
        /*001c*/ 	.short	0x0082
	.zero		2


//--------------------- .nv.info                  --------------------------
	.section	.nv.info,"",@"SHT_CUDA_INFO"
	.align	4


	//----- nvinfo : EIATTR_REGCOUNT
	.align		4
        /*0000*/ 	.byte	0x04, 0x2f
        /*0002*/ 	.short	(.L_15 - .L_14)
	.align		4
.L_14:
        /*0004*/ 	.word	index@(_ZN7cutlass13device_kernelINS_4gemm6kernel13GemmUniversalIN4cute5tupleIJiiiiEEENS1_10collective13CollectiveMmaINS1_34MainloopSm90TmaGmmaWarpSpecializedILi6ENS5_IJNS4_1CILi1EEESB_SB_EEENS1_32KernelTmaWarpSpecializedPingpongEEENS5_IJNSA_ILi64EEESF_SF_EEENS_10bfloat16_tENS5_IJlSB_lEEESH_SI_NS4_8TiledMMAINS4_8MMA_AtomIJNS4_4SM904GMMA27MMA_64x64x16_F32BF16BF16_SSILNSM_5MajorE0ELSO_0ELNSM_7ScaleInE1ELSP_1EEEEEENS4_6LayoutISC_NS5_IJNSA_ILi0EEEST_ST_EEEEENS5_IJNS4_10UnderscoreESW_SW_EEEEENS4_13SM90_TMA_LOADENS4_14ComposedLayoutINS4_7SwizzleILi3ELi4ELi3EEENS4_18smem_ptr_flag_bitsILi16EEENSS_INS5_IJNSA_ILi8EEESF_EEENS5_IJSF_SB_EEEEEEEvNS4_8identityESZ_S19_vS1A_EENS_8epilogue10collective6detail29Sm90TmaWarpSpecializedAdapterINS1D_15DefaultEpilogueISH_SI_SI_NS1C_6thread17LinearCombinationISH_Li1EffLNS1H_9ScaleType4KindE0ELNS_15FloatRoundStyleE2ESH_EENS1_15EpilogueDefaultEEEEEvvEEEEvNT_6ParamsE)
        /*0008*/ 	.word	0x000000a8


	//----- nvinfo : EIATTR_FRAME_SIZE
	.align		4
.L_15:
        /*000c*/ 	.byte	0x04, 0x11
        /*000e*/ 	.short	(.L_17 - .L_16)
	.align		4
.L_16:
        /*0010*/ 	.word	index@(_ZN7cutlass13device_kernelINS_4gemm6kernel13GemmUniversalIN4cute5tupleIJiiiiEEENS1_10collective13CollectiveMmaINS1_34MainloopSm90TmaGmmaWarpSpecializedILi6ENS5_IJNS4_1CILi1EEESB_SB_EEENS1_32KernelTmaWarpSpecializedPingpongEEENS5_IJNSA_ILi64EEESF_SF_EEENS_10bfloat16_tENS5_IJlSB_lEEESH_SI_NS4_8TiledMMAINS4_8MMA_AtomIJNS4_4SM904GMMA27MMA_64x64x16_F32BF16BF16_SSILNSM_5MajorE0ELSO_0ELNSM_7ScaleInE1ELSP_1EEEEEENS4_6LayoutISC_NS5_IJNSA_ILi0EEEST_ST_EEEEENS5_IJNS4_10UnderscoreESW_SW_EEEEENS4_13SM90_TMA_LOADENS4_14ComposedLayoutINS4_7SwizzleILi3ELi4ELi3EEENS4_18smem_ptr_flag_bitsILi16EEENSS_INS5_IJNSA_ILi8EEESF_EEENS5_IJSF_SB_EEEEEEEvNS4_8identityESZ_S19_vS1A_EENS_8epilogue10collective6detail29Sm90TmaWarpSpecializedAdapterINS1D_15DefaultEpilogueISH_SI_SI_NS1C_6thread17LinearCombinationISH_Li1EffLNS1H_9ScaleType4KindE0ELNS_15FloatRoundStyleE2ESH_EENS1_15EpilogueDefaultEEEEEvvEEEEvNT_6ParamsE)
        /*0014*/ 	.word	0x00000008


	//----- nvinfo : EIATTR_MIN_STACK_SIZE
	.align		4
.L_17:
        /*0018*/ 	.byte	0x04, 0x12
        /*001a*/ 	.short	(.L_19 - .L_18)
	.align		4
.L_18:
        /*001c*/ 	.word	index@(_ZN7cutlass13device_kernelINS_4gemm6kernel13GemmUniversalIN4cute5tupleIJiiiiEEENS1_10collective13CollectiveMmaINS1_34MainloopSm90TmaGmmaWarpSpecializedILi6ENS5_IJNS4_1CILi1EEESB_SB_EEENS1_32KernelTmaWarpSpecializedPingpongEEENS5_IJNSA_ILi64EEESF_SF_EEENS_10bfloat16_tENS5_IJlSB_lEEESH_SI_NS4_8TiledMMAINS4_8MMA_AtomIJNS4_4SM904GMMA27MMA_64x64x16_F32BF16BF16_SSILNSM_5MajorE0ELSO_0ELNSM_7ScaleInE1ELSP_1EEEEEENS4_6LayoutISC_NS5_IJNSA_ILi0EEEST_ST_EEEEENS5_IJNS4_10UnderscoreESW_SW_EEEEENS4_13SM90_TMA_LOADENS4_14ComposedLayoutINS4_7SwizzleILi3ELi4ELi3EEENS4_18smem_ptr_flag_bitsILi16EEENSS_INS5_IJNSA_ILi8EEESF_EEENS5_IJSF_SB_EEEEEEEvNS4_8identityESZ_S19_vS1A_EENS_8epilogue10collective6detail29Sm90TmaWarpSpecializedAdapterINS1D_15DefaultEpilogueISH_SI_SI_NS1C_6thread17LinearCombinationISH_Li1EffLNS1H_9ScaleType4KindE0ELNS_15FloatRoundStyleE2ESH_EENS1_15EpilogueDefaultEEEEEvvEEEEvNT_6ParamsE)
        /*0020*/ 	.word	0x00000008
.L_19:


//--------------------- .nv.compat                --------------------------
	.section	.nv.compat,"",@"SHT_CUDA_COMPAT_INFO"
	.align	4
        /*0000*/ 	.byte	0x02, 0x09, 0x01, 0x00, 0x02, 0x02, 0x04, 0x00, 0x02, 0x05, 0x05, 0x00, 0x03, 0x07, 0x01, 0x01
        /*0010*/ 	.byte	0x02, 0x03, 0x01, 0x00, 0x02, 0x06, 0x01, 0x00, 0x04, 0x0b, 0x08, 0x00, 0x00, 0x00, 0x00, 0x00
        /*0020*/ 	.byte	0x00, 0x00, 0x00, 0x00


//--------------------- .nv.info._ZN7cutlass13device_kernelINS_4gemm6kernel13GemmUniversalIN4cute5tupleIJiiiiEEENS1_10collective13CollectiveMmaINS1_34MainloopSm90TmaGmmaWarpSpecializedILi6ENS5_IJNS4_1CILi1EEESB_SB_EEENS1_32KernelTmaWarpSpecializedPingpongEEENS5_IJNSA_ILi64EEESF_SF_EEENS_10bfloat16_tENS5_IJlSB_lEEESH_SI_NS4_8TiledMMAINS4_8MMA_AtomIJNS4_4SM904GMMA27MMA_64x64x16_F32BF16BF16_SSILNSM_5MajorE0ELSO_0ELNSM_7ScaleInE1ELSP_1EEEEEENS4_6LayoutISC_NS5_IJNSA_ILi0EEEST_ST_EEEEENS5_IJNS4_10UnderscoreESW_SW_EEEEENS4_13SM90_TMA_LOADENS4_14ComposedLayoutINS4_7SwizzleILi3ELi4ELi3EEENS4_18smem_ptr_flag_bitsILi16EEENSS_INS5_IJNSA_ILi8EEESF_EEENS5_IJSF_SB_EEEEEEEvNS4_8identityESZ_S19_vS1A_EENS_8epilogue10collective6detail29Sm90TmaWarpSpecializedAdapterINS1D_15DefaultEpilogueISH_SI_SI_NS1C_6thread17LinearCombinationISH_Li1EffLNS1H_9ScaleType4KindE0ELNS_15FloatRoundStyleE2ESH_EENS1_15EpilogueDefaultEEEEEvvEEEEvNT_6ParamsE --------------------------
	.section	.nv.info._ZN7cutlass13device_kernelINS_4gemm6kernel13GemmUniversalIN4cute5tupleIJiiiiEEENS1_10collective13CollectiveMmaINS1_34MainloopSm90TmaGmmaWarpSpecializedILi6ENS5_IJNS4_1CILi1EEESB_SB_EEENS1_32KernelTmaWarpSpecializedPingpongEEENS5_IJNSA_ILi64EEESF_SF_EEENS_10bfloat16_tENS5_IJlSB_lEEESH_SI_NS4_8TiledMMAINS4_8MMA_AtomIJNS4_4SM904GMMA27MMA_64x64x16_F32BF16BF16_SSILNSM_5MajorE0ELSO_0ELNSM_7ScaleInE1ELSP_1EEEEEENS4_6LayoutISC_NS5_IJNSA_ILi0EEEST_ST_EEEEENS5_IJNS4_10UnderscoreESW_SW_EEEEENS4_13SM90_TMA_LOADENS4_14ComposedLayoutINS4_7SwizzleILi3ELi4ELi3EEENS4_18smem_ptr_flag_bitsILi16EEENSS_INS5_IJNSA_ILi8EEESF_EEENS5_IJSF_SB_EEEEEEEvNS4_8identityESZ_S19_vS1A_EENS_8epilogue10collective6detail29Sm90TmaWarpSpecializedAdapterINS1D_15DefaultEpilogueISH_SI_SI_NS1C_6thread17LinearCombinationISH_Li1EffLNS1H_9ScaleType4KindE0ELNS_15FloatRoundStyleE2ESH_EENS1_15EpilogueDefaultEEEEEvvEEEEvNT_6ParamsE,"",@"SHT_CUDA_INFO"
	.sectionflags	@""
	.align	4


	//----- nvinfo : EIATTR_CUDA_API_VERSION
	.align		4
        /*0000*/ 	.byte	0x04, 0x37
        /*0002*/ 	.short	(.L_21 - .L_20)
.L_20:
        /*0004*/ 	.word	0x00000082


	//----- nvinfo : EIATTR_KPARAM_INFO
	.align		4
.L_21:
        /*0008*/ 	.byte	0x04, 0x17
        /*000a*/ 	.short	(.L_23 - .L_22)
.L_22:
        /*000c*/ 	.word	0x00000000
        /*0010*/ 	.short	0x0000
        /*0012*/ 	.short	0x0070
        /*0014*/ 	.byte	0x00, 0xf0, 0x01, 0x10


	//----- nvinfo : EIATTR_SPARSE_MMA_MASK
	.align		4
.L_23:
        /*0018*/ 	.byte	0x03, 0x50
        /*001a*/ 	.short	0x0000


	//----- nvinfo : EIATTR_MAXREG_COUNT
	.align		4
        /*001c*/ 	.byte	0x03, 0x1b
        /*001e*/ 	.short	0x00a8


	//----- nvinfo : EIATTR_NUM_BARRIERS
	.align		4
        /*0020*/ 	.byte	0x02, 0x4c
        /*0022*/ 	.byte	0x01
	.zero		1


	//----- nvinfo : EIATTR_EXTERNS
	.align		4
        /*0024*/ 	.byte	0x04, 0x0f
        /*0026*/ 	.short	(.L_25 - .L_24)


	//   ....[0]....
	.align		4
.L_24:
        /*0028*/ 	.word	index@(__assertfail)


	//----- nvinfo : EIATTR_ANNOTATIONS
	.align		4
.L_25:
        /*002c*/ 	.byte	0x04, 0x55
        /*002e*/ 	.short	(.L_27 - .L_26)


	//   ....[0]....
.L_26:
        /*0030*/ 	.word	0x00000001
        /*0034*/ 	.byte	0x10, 0x0b, 0x00, 0x00, 0x01, 0x00, 0x00, 0x00, 0x30, 0x43, 0x00, 0x00, 0x01, 0x00, 0x00, 0x00
        /*0044*/ 	.byte	0x20, 0x4f, 0x00, 0x00


	//----- nvinfo : EIATTR_MERCURY_ISA_VERSION
	.align		4
.L_27:
        /*0048*/ 	.byte	0x03, 0x5f
        /*004a*/ 	.short	0x0101


	//----- nvinfo : EIATTR_INT_WARP_WIDE_INSTR_OFFSETS
	.align		4
        /*004c*/ 	.byte	0x04, 0x31
        /*004e*/ 	.short	(.L_29 - .L_28)


	//   ....[0]....
.L_28:
        /*0050*/ 	.word	0x00000420


	//   ....[1]....
        /*0054*/ 	.word	0x00000440


	//   ....[2]....
        /*0058*/ 	.word	0x000004c0


	//   ....[3]....
        /*005c*/ 	.word	0x000004d0


	//   ....[4]....
        /*0060*/ 	.word	0x000004e0


	//   ....[5]....
        /*0064*/ 	.word	0x00000500


	//   ....[6]....
        /*0068*/ 	.word	0x00000590


	//   ....[7]....
        /*006c*/ 	.word	0x000005b0


	//----- nvinfo : EIATTR_COOP_GROUP_MASK_REGIDS
	.align		4
.L_29:
        /*0070*/ 	.byte	0x04, 0x29
        /*0072*/ 	.short	(.L_31 - .L_30)


	//   ....[0]....
.L_30:
        /*0074*/ 	.word	0xffffffff


	//   ....[1]....
        /*0078*/ 	.word	0xffffffff


	//   ....[2]....
        /*007c*/ 	.word	0xffffffff


	//   ....[3]....
        /*0080*/ 	.word	0xffffffff


	//   ....[4]....
        /*0084*/ 	.word	0xffffffff


	//   ....[5]....
        /*0088*/ 	.word	0xffffffff


	//----- nvinfo : EIATTR_COOP_GROUP_INSTR_OFFSETS
	.align		4
.L_31:
        /*008c*/ 	.byte	0x04, 0x28
        /*008e*/ 	.short	(.L_33 - .L_32)


	//   ....[0]....
.L_32:
        /*0090*/ 	.word	0x00000070


	//   ....[1]....
        /*0094*/ 	.word	0x00000080


	//   ....[2]....
        /*0098*/ 	.word	0x00000140


	//   ....[3]....
        /*009c*/ 	.word	0x00000310


	//   ....[4]....
        /*00a0*/ 	.word	0x00000350


	//   ....[5]....
        /*00a4*/ 	.word	0x000003a0


	//----- nvinfo : EIATTR_REG_RECONFIG
	.align		4
.L_33:
        /*00a8*/ 	.byte	0x01, 0x54
	.zero		2


	//----- nvinfo : EIATTR_SYSCALL_OFFSETS
	.align		4
        /*00ac*/ 	.byte	0x04, 0x46
        /*00ae*/ 	.short	(.L_35 - .L_34)


	//   ....[0]....
.L_34:
        /*00b0*/ 	.word	0x00001640


	//----- nvinfo : EIATTR_MBARRIER_INSTR_OFFSETS
	.align		4
.L_35:
        /*00b4*/ 	.byte	0x04, 0x39
        /*00b6*/ 	.short	(.L_37 - .L_36)


	//   ....[0]....
.L_36:
        /*00b8*/ 	.word	0x00000240
        /*00bc*/ 	.word	0x000000ff
        /*00c0*/ 	.word	0x00000000
        /*00c4*/ 	.short	0x0100
        /*00c6*/ 	.byte	0x08
	.zero		1


	//   ....[1]....
        /*00c8*/ 	.word	0x00000250
        /*00cc*/ 	.word	0x000000ff
        /*00d0*/ 	.word	0x00000030
        /*00d4*/ 	.short	0x0100
        /*00d6*/ 	.byte	0x08
	.zero		1


	//   ....[2]....
        /*00d8*/ 	.word	0x00000260
        /*00dc*/ 	.word	0x000000ff
        /*00e0*/ 	.word	0x00000008
        /*00e4*/ 	.short	0x0100
        /*00e6*/ 	.byte	0x08
	.zero		1


	//   ....[3]....
        /*00e8*/ 	.word	0x00000270
        /*00ec*/ 	.word	0x000000ff
        /*00f0*/ 	.word	0x00000038
        /*00f4*/ 	.short	0x0100
        /*00f6*/ 	.byte	0x08
	.zero		1


	//   ....[4]....
        /*00f8*/ 	.word	0x00000280
        /*00fc*/ 	.word	0x000000ff
        /*0100*/ 	.word	0x00000010
        /*0104*/ 	.short	0x0100
        /*0106*/ 	.byte	0x08
	.zero		1


	//   ....[5]....
        /*0108*/ 	.word	0x00000290
        /*010c*/ 	.word	0x000000ff
        /*0110*/ 	.word	0x00000040
        /*0114*/ 	.short	0x0100
        /*0116*/ 	.byte	0x08
	.zero		1


	//   ....[6]....
        /*0118*/ 	.word	0x000002a0
        /*011c*/ 	.word	0x000000ff
        /*0120*/ 	.word	0x00000018
        /*0124*/ 	.short	0x0100
        /*0126*/ 	.byte	0x08
	.zero		1


	//   ....[7]....
        /*0128*/ 	.word	0x000002b0
        /*012c*/ 	.word	0x000000ff
        /*0130*/ 	.word	0x00000048
        /*0134*/ 	.short	0x0100
        /*0136*/ 	.byte	0x08
	.zero		1


	//   ....[8]....
        /*0138*/ 	.word	0x000002c0
        /*013c*/ 	.word	0x000000ff
        /*0140*/ 	.word	0x00000020
        /*0144*/ 	.short	0x0100
        /*0146*/ 	.byte	0x08
	.zero		1


	//   ....[9]....
        /*0148*/ 	.word	0x000002d0
        /*014c*/ 	.word	0x000000ff
        /*0150*/ 	.word	0x00000050
        /*0154*/ 	.short	0x0100
        /*0156*/ 	.byte	0x08
	.zero		1


	//   ....[10]....
        /*0158*/ 	.word	0x000002e0
        /*015c*/ 	.word	0x000000ff
        /*0160*/ 	.word	0x00000028
        /*0164*/ 	.short	0x0100
        /*0166*/ 	.byte	0x08
	.zero		1


	//   ....[11]....
        /*0168*/ 	.word	0x000002f0
        /*016c*/ 	.word	0x000000ff
        /*0170*/ 	.word	0x00000058
        /*0174*/ 	.short	0x0100
        /*0176*/ 	.byte	0x08
	.zero		1


	//   ....[12]....
        /*0178*/ 	.word	0x000005f0
        /*017c*/ 	.word	0x000000ff
        /*0180*/ 	.word	0x00000090
        /*0184*/ 	.short	0x0100
        /*0186*/ 	.byte	0x08
	.zero		1


	//   ....[13]....
        /*0188*/ 	.word	0x00000660
        /*018c*/ 	.word	0x000000ff
        /*0190*/ 	.word	0x00000098
        /*0194*/ 	.short	0x0100
        /*0196*/ 	.byte	0x08
	.zero		1


	//   ....[14]....
        /*0198*/ 	.word	0x00000680
        /*019c*/ 	.word	0x000000ff
        /*01a0*/ 	.word	0x00000070
        /*01a4*/ 	.short	0x0100
        /*01a6*/ 	.byte	0x09
	.zero		1


	//   ....[15]....
        /*01a8*/ 	.word	0x00000690
        /*01ac*/ 	.word	0x000000ff
        /*01b0*/ 	.word	0x00000078
        /*01b4*/ 	.short	0x0100
        /*01b6*/ 	.byte	0x09
	.zero		1


	//   ....[16]....
        /*01b8*/ 	.word	0x000006a0
        /*01bc*/ 	.word	0x000000ff
        /*01c0*/ 	.word	0x00000080
        /*01c4*/ 	.short	0x0100
        /*01c6*/ 	.byte	0x09
	.zero		1


	//   ....[17]....
        /*01c8*/ 	.word	0x000006b0
        /*01cc*/ 	.word	0x000000ff
        /*01d0*/ 	.word	0x00000088
        /*01d4*/ 	.short	0x0100
        /*01d6*/ 	.byte	0x09
	.zero		1


	//   ....[18]....
        /*01d8*/ 	.word	0x00001520
        /*01dc*/ 	.word	0x0000003d
        /*01e0*/ 	.word	0x00000000
        /*01e4*/ 	.short	0x010a
        /*01e6*/ 	.byte	0x2a
	.zero		1


	//   ....[19]....
        /*01e8*/ 	.word	0x000016c0
        /*01ec*/ 	.word	0x00000003
        /*01f0*/ 	.word	0x00000000
        /*01f4*/ 	.short	0x010a
        /*01f6*/ 	.byte	0x3f
	.zero		1


	//   ....[20]....
        /*01f8*/ 	.word	0x00001700
        /*01fc*/ 	.word	0x00000003
        /*0200*/ 	.word	0x00000000
        /*0204*/ 	.short	0x010a
        /*0206*/ 	.byte	0x3f
	.zero		1


	//   ....[21]....
        /*0208*/ 	.word	0x00001a00
        /*020c*/ 	.word	0x000000ff
        /*0210*/ 	.word	0x00000000
        /*0214*/ 	.short	0x010a
        /*0216*/ 	.byte	0x04
	.zero		1


	//   ....[22]....
        /*0218*/ 	.word	0x00001a40
        /*021c*/ 	.word	0x000000ff
        /*0220*/ 	.word	0x00000000
        /*0224*/ 	.short	0x010a
        /*0226*/ 	.byte	0x04
	.zero		1


	//   ....[23]....
        /*0228*/ 	.word	0x00001ca0
        /*022c*/ 	.word	0x000000ff
        /*0230*/ 	.word	0x00000000
        /*0234*/ 	.short	0x0101
        /*0236*/ 	.byte	0x04
	.zero		1


	//   ....[24]....
        /*0238*/ 	.word	0x00001d90
        /*023c*/ 	.word	0x0000003e
        /*0240*/ 	.word	0x00000000
        /*0244*/ 	.short	0x0101
        /*0246*/ 	.byte	0x2f
	.zero		1


	//   ....[25]....
        /*0248*/ 	.word	0x00001e60
        /*024c*/ 	.word	0x000000ff
        /*0250*/ 	.word	0x00000000
        /*0254*/ 	.short	0x0101
        /*0256*/ 	.byte	0x06
	.zero		1


	//   ....[26]....
        /*0258*/ 	.word	0x00001f10
        /*025c*/ 	.word	0x0000003d
        /*0260*/ 	.word	0x00000010
        /*0264*/ 	.short	0x010a
        /*0266*/ 	.byte	0x2a
	.zero		1


	//   ....[27]....
        /*0268*/ 	.word	0x00004350
        /*026c*/ 	.word	0x00000040
        /*0270*/ 	.word	0x00000000
        /*0274*/ 	.short	0x0101
        /*0276*/ 	.byte	0x2f
	.zero		1


	//   ....[28]....
        /*0278*/ 	.word	0x00004cb0
        /*027c*/ 	.word	0x0000000a
        /*0280*/ 	.word	0x00000030
        /*0284*/ 	.short	0x010a
        /*0286*/ 	.byte	0x3f
	.zero		1


	//   ....[29]....
        /*0288*/ 	.word	0x00005030
        /*028c*/ 	.word	0x00000005
        /*0290*/ 	.word	0x00000098
        /*0294*/ 	.short	0x0101
        /*0296*/ 	.byte	0x3f
	.zero		1


	//   ....[30]....
        /*0298*/ 	.word	0x000057b0
        /*029c*/ 	.word	0x00000009
        /*02a0*/ 	.word	0x00000000
        /*02a4*/ 	.short	0x010a
        /*02a6*/ 	.byte	0x3f
	.zero		1


	//   ....[31]....
        /*02a8*/ 	.word	0x00005830
        /*02ac*/ 	.word	0x00000008
        /*02b0*/ 	.word	0x00000000
        /*02b4*/ 	.short	0x010a
        /*02b6*/ 	.byte	0x3f
	.zero		1


	//   ....[32]....
        /*02b8*/ 	.word	0x000058c0
        /*02bc*/ 	.word	0x00000009
        /*02c0*/ 	.word	0x00000000
        /*02c4*/ 	.short	0x010a
        /*02c6*/ 	.byte	0x3f
	.zero		1


	//   ....[33]....
        /*02c8*/ 	.word	0x00005950
        /*02cc*/ 	.word	0x00000008
        /*02d0*/ 	.word	0x00000000
        /*02d4*/ 	.short	0x010a
        /*02d6*/ 	.byte	0x3f
	.zero		1


	//   ....[34]....
        /*02d8*/ 	.word	0x000059e0
        /*02dc*/ 	.word	0x0000000b
        /*02e0*/ 	.word	0x00000000
        /*02e4*/ 	.short	0x010a
        /*02e6*/ 	.byte	0x3f
	.zero		1


	//   ....[35]....
        /*02e8*/ 	.word	0x00005a70
        /*02ec*/ 	.word	0x00000003
        /*02f0*/ 	.word	0x00000000
        /*02f4*/ 	.short	0x010a
        /*02f6*/ 	.byte	0x3f
	.zero		1


	//   ....[36]....
        /*02f8*/ 	.word	0x00005ad0
        /*02fc*/ 	.word	0x0000003f
        /*0300*/ 	.word	0x00000000
        /*0304*/ 	.short	0x010a
        /*0306*/ 	.byte	0x3f
	.zero		1


	//   ....[37]....
        /*0308*/ 	.word	0x00005b20
        /*030c*/ 	.word	0x00000003
        /*0310*/ 	.word	0x00000000
        /*0314*/ 	.short	0x010a
        /*0316*/ 	.byte	0x3f
	.zero		1


	//   ....[38]....
        /*0318*/ 	.word	0x00005b80
        /*031c*/ 	.word	0x00000004
        /*0320*/ 	.word	0x00000000
        /*0324*/ 	.short	0x010a
        /*0326*/ 	.byte	0x3f
	.zero		1


	//   ....[39]....
        /*0328*/ 	.word	0x00005bd0
        /*032c*/ 	.word	0x0000003f
        /*0330*/ 	.word	0x00000010
        /*0334*/ 	.short	0x010a
        /*0336*/ 	.byte	0x3f
	.zero		1


	//   ....[40]....
        /*0338*/ 	.word	0x00005ca0
        /*033c*/ 	.word	0x0000000a
        /*0340*/ 	.word	0x00000030
        /*0344*/ 	.short	0x010a
        /*0346*/ 	.byte	0x3f
	.zero		1


	//   ....[41]....
        /*0348*/ 	.word	0x00005d70
        /*034c*/ 	.word	0x00000009
        /*0350*/ 	.word	0x00000000
        /*0354*/ 	.short	0x010a
        /*0356*/ 	.byte	0x3f
	.zero		1


	//   ....[42]....
        /*0358*/ 	.word	0x00005dc0
        /*035c*/ 	.word	0x00000008
        /*0360*/ 	.word	0x00000000
        /*0364*/ 	.short	0x010a
        /*0366*/ 	.byte	0x3f
	.zero		1


	//   ....[43]....
        /*0368*/ 	.word	0x00005e10
        /*036c*/ 	.word	0x00000009
        /*0370*/ 	.word	0x00000000
        /*0374*/ 	.short	0x010a
        /*0376*/ 	.byte	0x3f
	.zero		1


	//   ....[44]....
        /*0378*/ 	.word	0x00005e60
        /*037c*/ 	.word	0x00000008
        /*0380*/ 	.word	0x00000000
        /*0384*/ 	.short	0x010a
        /*0386*/ 	.byte	0x3f
	.zero		1


	//   ....[45]....
        /*0388*/ 	.word	0x00005eb0
        /*038c*/ 	.word	0x0000000b
        /*0390*/ 	.word	0x00000000
        /*0394*/ 	.short	0x010a
        /*0396*/ 	.byte	0x3f
	.zero		1


	//----- nvinfo : EIATTR_NUM_MBARRIERS
	.align		4
.L_37:
        /*0398*/ 	.byte	0x03, 0x38
        /*039a*/ 	.short	0x0012


	//----- nvinfo : EIATTR_EXIT_INSTR_OFFSETS
	.align		4
        /*039c*/ 	.byte	0x04, 0x1c
        /*039e*/ 	.short	(.L_39 - .L_38)


	//   ....[0]....
.L_38:
        /*03a0*/ 	.word	0x000011c0


	//   ....[1]....
        /*03a4*/ 	.word	0x00001220


	//   ....[2]....
        /*03a8*/ 	.word	0x000049e0


	//   ....[3]....
        /*03ac*/ 	.word	0x00004a10


	//   ....[4]....
        /*03b0*/ 	.word	0x00005ac0


	//----- nvinfo : EIATTR_MAX_THREADS
	.align		4
.L_39:
        /*03b4*/ 	.byte	0x04, 0x05
        /*03b6*/ 	.short	(.L_41 - .L_40)
.L_40:
        /*03b8*/ 	.word	0x00000180
        /*03bc*/ 	.word	0x00000001
        /*03c0*/ 	.word	0x00000001


	//----- nvinfo : EIATTR_CRS_STACK_SIZE
	.align		4
.L_41:
        /*03c4*/ 	.byte	0x04, 0x1e
        /*03c6*/ 	.short	(.L_43 - .L_42)
.L_42:
        /*03c8*/ 	.word	0x00000000


	//----- nvinfo : EIATTR_CBANK_PARAM_SIZE
	.align		4
.L_43:
        /*03cc*/ 	.byte	0x03, 0x19
        /*03ce*/ 	.short	0x0470


	//----- nvinfo : EIATTR_PARAM_CBANK
	.align		4
        /*03d0*/ 	.byte	0x04, 0x0a
        /*03d2*/ 	.short	(.L_45 - .L_44)
	.align		4
.L_44:
        /*03d4*/ 	.word	index@(.nv.constant0._ZN7cutlass13device_kernelINS_4gemm6kernel13GemmUniversalIN4cute5tupleIJiiiiEEENS1_10collective13CollectiveMmaINS1_34MainloopSm90TmaGmmaWarpSpecializedILi6ENS5_IJNS4_1CILi1EEESB_SB_EEENS1_32KernelTmaWarpSpecializedPingpongEEENS5_IJNSA_ILi64EEESF_SF_EEENS_10bfloat16_tENS5_IJlSB_lEEESH_SI_NS4_8TiledMMAINS4_8MMA_AtomIJNS4_4SM904GMMA27MMA_64x64x16_F32BF16BF16_SSILNSM_5MajorE0ELSO_0ELNSM_7ScaleInE1ELSP_1EEEEEENS4_6LayoutISC_NS5_IJNSA_ILi0EEEST_ST_EEEEENS5_IJNS4_10UnderscoreESW_SW_EEEEENS4_13SM90_TMA_LOADENS4_14ComposedLayoutINS4_7SwizzleILi3ELi4ELi3EEENS4_18smem_ptr_flag_bitsILi16EEENSS_INS5_IJNSA_ILi8EEESF_EEENS5_IJSF_SB_EEEEEEEvNS4_8identityESZ_S19_vS1A_EENS_8epilogue10collective6detail29Sm90TmaWarpSpecializedAdapterINS1D_15DefaultEpilogueISH_SI_SI_NS1C_6thread17LinearCombinationISH_Li1EffLNS1H_9ScaleType4KindE0ELNS_15FloatRoundStyleE2ESH_EENS1_15EpilogueDefaultEEEEEvvEEEEvNT_6ParamsE)
        /*03d8*/ 	.short	0x0210
        /*03da*/ 	.short	0x0470


	//----- nvinfo : EIATTR_SW_WAR
	.align		4
.L_45:
        /*03dc*/ 	.byte	0x04, 0x36
        /*03de*/ 	.short	(.L_47 - .L_46)
.L_46:
        /*03e0*/ 	.word	0x00000008
.L_47:


//--------------------- .nv.callgraph             --------------------------
	.section	.nv.callgraph,"",@"SHT_CUDA_CALLGRAPH"
	.align	4
	.sectionentsize	8
	.align		4
        /*0000*/ 	.word	0x00000000
	.align		4
        /*0004*/ 	.word	0xffffffff
	.align		4
        /*0008*/ 	.word	index@(_ZN7cutlass13device_kernelINS_4gemm6kernel13GemmUniversalIN4cute5tupleIJiiiiEEENS1_10collective13CollectiveMmaINS1_34MainloopSm90TmaGmmaWarpSpecializedILi6ENS5_IJNS4_1CILi1EEESB_SB_EEENS1_32KernelTmaWarpSpecializedPingpongEEENS5_IJNSA_ILi64EEESF_SF_EEENS_10bfloat16_tENS5_IJlSB_lEEESH_SI_NS4_8TiledMMAINS4_8MMA_AtomIJNS4_4SM904GMMA27MMA_64x64x16_F32BF16BF16_SSILNSM_5MajorE0ELSO_0ELNSM_7ScaleInE1ELSP_1EEEEEENS4_6LayoutISC_NS5_IJNSA_ILi0EEEST_ST_EEEEENS5_IJNS4_10UnderscoreESW_SW_EEEEENS4_13SM90_TMA_LOADENS4_14ComposedLayoutINS4_7SwizzleILi3ELi4ELi3EEENS4_18smem_ptr_flag_bitsILi16EEENSS_INS5_IJNSA_ILi8EEESF_EEENS5_IJSF_SB_EEEEEEEvNS4_8identityESZ_S19_vS1A_EENS_8epilogue10collective6detail29Sm90TmaWarpSpecializedAdapterINS1D_15DefaultEpilogueISH_SI_SI_NS1C_6thread17LinearCombinationISH_Li1EffLNS1H_9ScaleType4KindE0ELNS_15FloatRoundStyleE2ESH_EENS1_15EpilogueDefaultEEEEEvvEEEEvNT_6ParamsE)
	.align		4
        /*000c*/ 	.word	index@(__assertfail)
	.align		4
        /*0010*/ 	.word	0x00000000
	.align		4
        /*0014*/ 	.word	0xfffffffe
	.align		4
        /*0018*/ 	.word	0x00000000
	.align		4
        /*001c*/ 	.word	0xfffffffd
	.align		4
        /*0020*/ 	.word	0x00000000
	.align		4
        /*0024*/ 	.word	0xfffffffc


//--------------------- .nv.constant4             --------------------------
	.section	.nv.constant4,"a",@progbits
	.align	8
	.align		8
.nv.constant4:
        /*0000*/ 	.dword	__assertfail
	.align		8
        /*0008*/ 	.dword	__unnamed_1
	.align		8
        /*0010*/ 	.dword	_ZN40_INTERNAL_180c3e92_4_k_cu_ff2417bb_233404cuda3std3__45__cpo5beginE
	.align		8
        /*0018*/ 	.dword	_ZN40_INTERNAL_180c3e92_4_k_cu_ff2417bb_233404cuda3std3__45__cpo3endE
	.align		8
        /*0020*/ 	.dword	_ZN40_INTERNAL_180c3e92_4_k_cu_ff2417bb_233404cuda3std3__45__cpo6cbeginE
	.align		8
        /*0028*/ 	.dword	_ZN40_INTERNAL_180c3e92_4_k_cu_ff2417bb_233404cuda3std3__45__cpo4cendE
	.align		8
        /*0030*/ 	.dword	_ZN40_INTERNAL_180c3e92_4_k_cu_ff2417bb_233404cuda3std3__442_GLOBAL__N__180c3e92_4_k_cu_ff2417bb_233406ignoreE
	.align		8
        /*0038*/ 	.dword	_ZN40_INTERNAL_180c3e92_4_k_cu_ff2417bb_233404cuda3std3__419piecewise_constructE
	.align		8
        /*0040*/ 	.dword	_ZN40_INTERNAL_180c3e92_4_k_cu_ff2417bb_233404cuda3std3__48in_placeE
	.align		8
        /*0048*/ 	.dword	_ZN40_INTERNAL_180c3e92_4_k_cu_ff2417bb_233404cuda3std6ranges3__45__cpo4swapE
	.align		8
        /*0050*/ 	.dword	_ZN40_INTERNAL_180c3e92_4_k_cu_ff2417bb_233404cuda3std6ranges3__45__cpo9iter_moveE
	.align		8
        /*0058*/ 	.dword	_ZN40_INTERNAL_180c3e92_4_k_cu_ff2417bb_233404cute7productE
	.align		8
        /*0060*/ 	.dword	_ZN40_INTERNAL_180c3e92_4_k_cu_ff2417bb_233404cute1_E
	.align		8
        /*0068*/ 	.dword	$str$22
	.align		8
        /*0070*/ 	.dword	$str$23


//--------------------- .text._ZN7cutlass13device_kernelINS_4gemm6kernel13GemmUniversalIN4cute5tupleIJiiiiEEENS1_10collective13CollectiveMmaINS1_34MainloopSm90TmaGmmaWarpSpecializedILi6ENS5_IJNS4_1CILi1EEESB_SB_EEENS1_32KernelTmaWarpSpecializedPingpongEEENS5_IJNSA_ILi64EEESF_SF_EEENS_10bfloat16_tENS5_IJlSB_lEEESH_SI_NS4_8TiledMMAINS4_8MMA_AtomIJNS4_4SM904GMMA27MMA_64x64x16_F32BF16BF16_SSILNSM_5MajorE0ELSO_0ELNSM_7ScaleInE1ELSP_1EEEEEENS4_6LayoutISC_NS5_IJNSA_ILi0EEEST_ST_EEEEENS5_IJNS4_10UnderscoreESW_SW_EEEEENS4_13SM90_TMA_LOADENS4_14ComposedLayoutINS4_7SwizzleILi3ELi4ELi3EEENS4_18smem_ptr_flag_bitsILi16EEENSS_INS5_IJNSA_ILi8EEESF_EEENS5_IJSF_SB_EEEEEEEvNS4_8identityESZ_S19_vS1A_EENS_8epilogue10collective6detail29Sm90TmaWarpSpecializedAdapterINS1D_15DefaultEpilogueISH_SI_SI_NS1C_6thread17LinearCombinationISH_Li1EffLNS1H_9ScaleType4KindE0ELNS_15FloatRoundStyleE2ESH_EENS1_15EpilogueDefaultEEEEEvvEEEEvNT_6ParamsE --------------------------
	.section	.text._ZN7cutlass13device_kernelINS_4gemm6kernel13GemmUniversalIN4cute5tupleIJiiiiEEENS1_10collective13CollectiveMmaINS1_34MainloopSm90TmaGmmaWarpSpecializedILi6ENS5_IJNS4_1CILi1EEESB_SB_EEENS1_32KernelTmaWarpSpecializedPingpongEEENS5_IJNSA_ILi64EEESF_SF_EEENS_10bfloat16_tENS5_IJlSB_lEEESH_SI_NS4_8TiledMMAINS4_8MMA_AtomIJNS4_4SM904GMMA27MMA_64x64x16_F32BF16BF16_SSILNSM_5MajorE0ELSO_0ELNSM_7ScaleInE1ELSP_1EEEEEENS4_6LayoutISC_NS5_IJNSA_ILi0EEEST_ST_EEEEENS5_IJNS4_10UnderscoreESW_SW_EEEEENS4_13SM90_TMA_LOADENS4_14ComposedLayoutINS4_7SwizzleILi3ELi4ELi3EEENS4_18smem_ptr_flag_bitsILi16EEENSS_INS5_IJNSA_ILi8EEESF_EEENS5_IJSF_SB_EEEEEEEvNS4_8identityESZ_S19_vS1A_EENS_8epilogue10collective6detail29Sm90TmaWarpSpecializedAdapterINS1D_15DefaultEpilogueISH_SI_SI_NS1C_6thread17LinearCombinationISH_Li1EffLNS1H_9ScaleType4KindE0ELNS_15FloatRoundStyleE2ESH_EENS1_15EpilogueDefaultEEEEEvvEEEEvNT_6ParamsE,"ax",@progbits
	.align	128
.text._ZN7cutlass13device_kernelINS_4gemm6kernel13GemmUniversalIN4cute5tupleIJiiiiEEENS1_10collective13CollectiveMmaINS1_34MainloopSm90TmaGmmaWarpSpecializedILi6ENS5_IJNS4_1CILi1EEESB_SB_EEENS1_32KernelTmaWarpSpecializedPingpongEEENS5_IJNSA_ILi64EEESF_SF_EEENS_10bfloat16_tENS5_IJlSB_lEEESH_SI_NS4_8TiledMMAINS4_8MMA_AtomIJNS4_4SM904GMMA27MMA_64x64x16_F32BF16BF16_SSILNSM_5MajorE0ELSO_0ELNSM_7ScaleInE1ELSP_1EEEEEENS4_6LayoutISC_NS5_IJNSA_ILi0EEEST_ST_EEEEENS5_IJNS4_10UnderscoreESW_SW_EEEEENS4_13SM90_TMA_LOADENS4_14ComposedLayoutINS4_7SwizzleILi3ELi4ELi3EEENS4_18smem_ptr_flag_bitsILi16EEENSS_INS5_IJNSA_ILi8EEESF_EEENS5_IJSF_SB_EEEEEEEvNS4_8identityESZ_S19_vS1A_EENS_8epilogue10collective6detail29Sm90TmaWarpSpecializedAdapterINS1D_15DefaultEpilogueISH_SI_SI_NS1C_6thread17LinearCombinationISH_Li1EffLNS1H_9ScaleType4KindE0ELNS_15FloatRoundStyleE2ESH_EENS1_15EpilogueDefaultEEEEEvvEEEEvNT_6ParamsE:
        .type           _ZN7cutlass13device_kernelINS_4gemm6kernel13GemmUniversalIN4cute5tupleIJiiiiEEENS1_10collective13CollectiveMmaINS1_34MainloopSm90TmaGmmaWarpSpecializedILi6ENS5_IJNS4_1CILi1EEESB_SB_EEENS1_32KernelTmaWarpSpecializedPingpongEEENS5_IJNSA_ILi64EEESF_SF_EEENS_10bfloat16_tENS5_IJlSB_lEEESH_SI_NS4_8TiledMMAINS4_8MMA_AtomIJNS4_4SM904GMMA27MMA_64x64x16_F32BF16BF16_SSILNSM_5MajorE0ELSO_0ELNSM_7ScaleInE1ELSP_1EEEEEENS4_6LayoutISC_NS5_IJNSA_ILi0EEEST_ST_EEEEENS5_IJNS4_10UnderscoreESW_SW_EEEEENS4_13SM90_TMA_LOADENS4_14ComposedLayoutINS4_7SwizzleILi3ELi4ELi3EEENS4_18smem_ptr_flag_bitsILi16EEENSS_INS5_IJNSA_ILi8EEESF_EEENS5_IJSF_SB_EEEEEEEvNS4_8identityESZ_S19_vS1A_EENS_8epilogue10collective6detail29Sm90TmaWarpSpecializedAdapterINS1D_15DefaultEpilogueISH_SI_SI_NS1C_6thread17LinearCombinationISH_Li1EffLNS1H_9ScaleType4KindE0ELNS_15FloatRoundStyleE2ESH_EENS1_15EpilogueDefaultEEEEEvvEEEEvNT_6ParamsE,@function
        .size           _ZN7cutlass13device_kernelINS_4gemm6kernel13GemmUniversalIN4cute5tupleIJiiiiEEENS1_10collective13CollectiveMmaINS1_34MainloopSm90TmaGmmaWarpSpecializedILi6ENS5_IJNS4_1CILi1EEESB_SB_EEENS1_32KernelTmaWarpSpecializedPingpongEEENS5_IJNSA_ILi64EEESF_SF_EEENS_10bfloat16_tENS5_IJlSB_lEEESH_SI_NS4_8TiledMMAINS4_8MMA_AtomIJNS4_4SM904GMMA27MMA_64x64x16_F32BF16BF16_SSILNSM_5MajorE0ELSO_0ELNSM_7ScaleInE1ELSP_1EEEEEENS4_6LayoutISC_NS5_IJNSA_ILi0EEEST_ST_EEEEENS5_IJNS4_10UnderscoreESW_SW_EEEEENS4_13SM90_TMA_LOADENS4_14ComposedLayoutINS4_7SwizzleILi3ELi4ELi3EEENS4_18smem_ptr_flag_bitsILi16EEENSS_INS5_IJNSA_ILi8EEESF_EEENS5_IJSF_SB_EEEEEEEvNS4_8identityESZ_S19_vS1A_EENS_8epilogue10collective6detail29Sm90TmaWarpSpecializedAdapterINS1D_15DefaultEpilogueISH_SI_SI_NS1C_6thread17LinearCombinationISH_Li1EffLNS1H_9ScaleType4KindE0ELNS_15FloatRoundStyleE2ESH_EENS1_15EpilogueDefaultEEEEEvvEEEEvNT_6ParamsE,(.L_x_137 - _ZN7cutlass13device_kernelINS_4gemm6kernel13GemmUniversalIN4cute5tupleIJiiiiEEENS1_10collective13CollectiveMmaINS1_34MainloopSm90TmaGmmaWarpSpecializedILi6ENS5_IJNS4_1CILi1EEESB_SB_EEENS1_32KernelTmaWarpSpecializedPingpongEEENS5_IJNSA_ILi64EEESF_SF_EEENS_10bfloat16_tENS5_IJlSB_lEEESH_SI_NS4_8TiledMMAINS4_8MMA_AtomIJNS4_4SM904GMMA27MMA_64x64x16_F32BF16BF16_SSILNSM_5MajorE0ELSO_0ELNSM_7ScaleInE1ELSP_1EEEEEENS4_6LayoutISC_NS5_IJNSA_ILi0EEEST_ST_EEEEENS5_IJNS4_10UnderscoreESW_SW_EEEEENS4_13SM90_TMA_LOADENS4_14ComposedLayoutINS4_7SwizzleILi3ELi4ELi3EEENS4_18smem_ptr_flag_bitsILi16EEENSS_INS5_IJNSA_ILi8EEESF_EEENS5_IJSF_SB_EEEEEEEvNS4_8identityESZ_S19_vS1A_EENS_8epilogue10collective6detail29Sm90TmaWarpSpecializedAdapterINS1D_15DefaultEpilogueISH_SI_SI_NS1C_6thread17LinearCombinationISH_Li1EffLNS1H_9ScaleType4KindE0ELNS_15FloatRoundStyleE2ESH_EENS1_15EpilogueDefaultEEEEEvvEEEEvNT_6ParamsE)
        .other          _ZN7cutlass13device_kernelINS_4gemm6kernel13GemmUniversalIN4cute5tupleIJiiiiEEENS1_10collective13CollectiveMmaINS1_34MainloopSm90TmaGmmaWarpSpecializedILi6ENS5_IJNS4_1CILi1EEESB_SB_EEENS1_32KernelTmaWarpSpecializedPingpongEEENS5_IJNSA_ILi64EEESF_SF_EEENS_10bfloat16_tENS5_IJlSB_lEEESH_SI_NS4_8TiledMMAINS4_8MMA_AtomIJNS4_4SM904GMMA27MMA_64x64x16_F32BF16BF16_SSILNSM_5MajorE0ELSO_0ELNSM_7ScaleInE1ELSP_1EEEEEENS4_6LayoutISC_NS5_IJNSA_ILi0EEEST_ST_EEEEENS5_IJNS4_10UnderscoreESW_SW_EEEEENS4_13SM90_TMA_LOADENS4_14ComposedLayoutINS4_7SwizzleILi3ELi4ELi3EEENS4_18smem_ptr_flag_bitsILi16EEENSS_INS5_IJNSA_ILi8EEESF_EEENS5_IJSF_SB_EEEEEEEvNS4_8identityESZ_S19_vS1A_EENS_8epilogue10collective6detail29Sm90TmaWarpSpecializedAdapterINS1D_15DefaultEpilogueISH_SI_SI_NS1C_6thread17LinearCombinationISH_Li1EffLNS1H_9ScaleType4KindE0ELNS_15FloatRoundStyleE2ESH_EENS1_15EpilogueDefaultEEEEEvvEEEEvNT_6ParamsE,@"STO_CUDA_ENTRY STV_DEFAULT"
_ZN7cutlass13device_kernelINS_4gemm6kernel13GemmUniversalIN4cute5tupleIJiiiiEEENS1_10collective13CollectiveMmaINS1_34MainloopSm90TmaGmmaWarpSpecializedILi6ENS5_IJNS4_1CILi1EEESB_SB_EEENS1_32KernelTmaWarpSpecializedPingpongEEENS5_IJNSA_ILi64EEESF_SF_EEENS_10bfloat16_tENS5_IJlSB_lEEESH_SI_NS4_8TiledMMAINS4_8MMA_AtomIJNS4_4SM904GMMA27MMA_64x64x16_F32BF16BF16_SSILNSM_5MajorE0ELSO_0ELNSM_7ScaleInE1ELSP_1EEEEEENS4_6LayoutISC_NS5_IJNSA_ILi0EEEST_ST_EEEEENS5_IJNS4_10UnderscoreESW_SW_EEEEENS4_13SM90_TMA_LOADENS4_14ComposedLayoutINS4_7SwizzleILi3ELi4ELi3EEENS4_18smem_ptr_flag_bitsILi16EEENSS_INS5_IJNSA_ILi8EEESF_EEENS5_IJSF_SB_EEEEEEEvNS4_8identityESZ_S19_vS1A_EENS_8epilogue10collective6detail29Sm90TmaWarpSpecializedAdapterINS1D_15DefaultEpilogueISH_SI_SI_NS1C_6thread17LinearCombinationISH_Li1EffLNS1H_9ScaleType4KindE0ELNS_15FloatRoundStyleE2ESH_EENS1_15EpilogueDefaultEEEEEvvEEEEvNT_6ParamsE:
[----:B------:R-:W0:Y:S02]  /*0000*/  LDC R1, c[0x0][0x28] ;  /* 0x00000a00ff017b82 */ /* 0x000e240000000800 */
[----:B0-----:R-:W-:Y:S01]  /*0010*/  VIADD R1, R1, 0xfffffff8 ;  /* 0xfffffff801017836 */ /* 0x001fe20000000000 */
[----:B------:R-:W0:Y:S01]  /*0020*/  S2R R4, SR_TID.X ;  /* 0x0000000000047919 */ /* 0x000e220000002100 */
[----:B------:R-:W-:Y:S01]  /*0030*/  ELECT P0, URZ, PT ;  /* 0x00000000003f782f */ /* 0x000fe20003800000 */
[----:B------:R-:W-:Y:S01]  /*0040*/  BSSY B0, `(.L_x_0) ;  /* 0x000000f000007945 */ /* 0x000fe20003800000 */
[--C-:B0-----:R-:W-:Y:S02]  /*0050*/  SHF.R.U32.HI R0, RZ, 0x5, R4.reuse ;  /* 0x00000005ff007819 */ /* 0x101fe40000011604 */
[----:B------:R-:W-:-:S03]  /*0060*/  SHF.R.U32.HI R5, RZ, 0x7, R4 ;  /* 0x00000007ff057819 */ /* 0x000fc60000011604 */
[----:B------:R-:W0:Y:S04]  /*0070*/  SHFL.IDX PT, R2, R0, RZ, 0x1f ;  /* 0x00001fff00027589 */ /* 0x000e2800000e0000 */
[----:B------:R1:W2:Y:S01]  /*0080*/  SHFL.IDX PT, R8, R5, RZ, 0x1f ;  /* 0x00001fff05087589 */ /* 0x0002a200000e0000 */
[----:B0-----:R-:W-:-:S13]  /*0090*/  ISETP.NE.OR P0, PT, R2, RZ, !P0 ;  /* 0x000000ff0200720c */ /* 0x001fda0004705670 */
[----:B-12---:R-:W-:Y:S05]  /*00a0*/  @P0 BRA `(.L_x_1) ;  /* 0x0000000000200947 */ /* 0x006fea0003800000 */
[----:B------:R-:W-:Y:S02]  /*00b0*/  ULDC.64 UR4, c[0x0][0x198] ;  /* 0x0000660000047ab9 */ /* 0x000fe40000000a00 */
[----:B------:R-:W-:Y:S02]  /*00c0*/  UIADD3 UR6, UP0, UR4, 0xf0, URZ ;  /* 0x000000f004067890 */ /* 0x000fe4000ff1e03f */
[----:B------:R-:W-:Y:S02]  /*00d0*/  UIADD3 UR4, UP1, UR4, 0x1f0, URZ ;  /* 0x000001f004047890 */ /* 0x000fe4000ff3e03f */
[----:B------:R-:W-:Y:S02]  /*00e0*/  UIADD3.X UR7, URZ, UR5, URZ, UP0, !UPT ;  /* 0x000000053f077290 */ /* 0x000fe400087fe43f */
[----:B------:R-:W-:-:S07]  /*00f0*/  UIADD3.X UR5, URZ, UR5, URZ, UP1, !UPT ;  /* 0x000000053f057290 */ /* 0x000fce0008ffe43f */
[----:B------:R0:W-:Y:S02]  /*0100*/  UTMACCTL.PF [UR6] ;  /* 0x00000000060079b9 */ /* 0x0001e40008040000 */
[----:B------:R0:W-:Y:S02]  /*0110*/  UTMACCTL.PF [UR4] ;  /* 0x00000000040079b9 */ /* 0x0001e40008040000 */
[----:B0-----:R-:W-:Y:S01]  /*0120*/  NOP ;  /* 0x0000000000007918 */ /* 0x001fe20000000000 */
.L_x_1:
[----:B------:R-:W-:Y:S05]  /*0130*/  BSYNC B0 ;  /* 0x0000000000007941 */ /* 0x000fea0003800000 */
.L_x_0:
[----:B------:R-:W0:Y:S02]  /*0140*/  SHFL.IDX PT, R3, R0, RZ, 0x1f ;  /* 0x00001fff00037589 */ /* 0x000e2400000e0000 */
[----:B0-----:R-:W-:-:S13]  /*0150*/  ISETP.NE.AND P0, PT, R3, RZ, PT ;  /* 0x000000ff0300720c */ /* 0x001fda0003f05270 */
[----:B------:R-:W-:Y:S05]  /*0160*/  @P0 BRA `(.L_x_2) ;  /* 0x0000000000680947 */ /* 0x000fea0003800000 */
[----:B------:R-:W0:Y:S01]  /*0170*/  S2UR UR8, SR_CgaCtaId ;  /* 0x00000000000879c3 */ /* 0x000e220000008800 */
[----:B------:R-:W-:Y:S01]  /*0180*/  UMOV UR4, 0x400 ;  /* 0x0000040000047882 */ /* 0x000fe20000000000 */
[----:B------:R-:W-:Y:S01]  /*0190*/  UMOV UR5, 0x1 ;  /* 0x0000000100057882 */ /* 0x000fe20000000000 */
[----:B------:R-:W-:Y:S01]  /*01a0*/  UMOV UR6, 0x80 ;  /* 0x0000008000067882 */ /* 0x000fe20000000000 */
[----:B------:R-:W-:Y:S01]  /*01b0*/  ELECT P0, URZ, PT ;  /* 0x00000000003f782f */ /* 0x000fe20003800000 */
[----:B------:R-:W-:-:S04]  /*01c0*/  UIADD3 UR6, -UR6, 0x100000, URZ ;  /* 0x0010000006067890 */ /* 0x000fc8000fffe13f */
[----:B------:R-:W-:Y:S02]  /*01d0*/  USHF.L.U32 UR7, UR6, 0xb, URZ ;  /* 0x0000000b06077899 */ /* 0x000fe4000800063f */
[----:B------:R-:W-:Y:S02]  /*01e0*/  USHF.L.U32 UR6, UR6, 0x1, URZ ;  /* 0x0000000106067899 */ /* 0x000fe4000800063f */
[----:B0-----:R-:W-:Y:S02]  /*01f0*/  ULEA UR8, UR8, UR4, 0x18 ;  /* 0x0000000408087291 */ /* 0x001fe4000f8ec03f */
[----:B------:R-:W-:-:S04]  /*0200*/  UIADD3 UR4, -UR5, 0x100000, URZ ;  /* 0x0010000005047890 */ /* 0x000fc8000fffe13f */
[----:B------:R-:W-:Y:S02]  /*0210*/  USHF.L.U32 UR5, UR4, 0xb, URZ ;  /* 0x0000000b04057899 */ /* 0x000fe4000800063f */
[----:B------:R-:W-:Y:S01]  /*0220*/  USHF.L.U32 UR4, UR4, 0x1, URZ ;  /* 0x0000000104047899 */ /* 0x000fe2000800063f */
[----:B------:R-:W0:Y:S11]  /*0230*/  FENCE.VIEW.ASYNC.S ;  /* 0x00000000000073c6 */ /* 0x000e360000000000 */
[----:B0-----:R0:W1:Y:S01]  /*0240*/  SYNCS.EXCH.64 URZ, [UR8], UR4 ;  /* 0x00000004083f75b2 */ /* 0x0010620008000100 */
[----:B------:R0:W2:Y:S01]  /*0250*/  SYNCS.EXCH.64 URZ, [UR8+0x30], UR6 ;  /* 0x00003006083f75b2 */ /* 0x0000a20008000100 */
[----:B------:R0:W3:Y:S01]  /*0260*/  SYNCS.EXCH.64 URZ, [UR8+0x8], UR4 ;  /* 0x00000804083f75b2 */ /* 0x0000e20008000100 */
[----:B------:R0:W4:Y:S01]  /*0270*/  SYNCS.EXCH.64 URZ, [UR8+0x38], UR6 ;  /* 0x00003806083f75b2 */ /* 0x0001220008000100 */
[----:B------:R0:W0:Y:S01]  /*0280*/  SYNCS.EXCH.64 URZ, [UR8+0x10], UR4 ;  /* 0x00001004083f75b2 */ /* 0x0000220008000100 */
[----:B------:R0:W0:Y:S01]  /*0290*/  SYNCS.EXCH.64 URZ, [UR8+0x40], UR6 ;  /* 0x00004006083f75b2 */ /* 0x0000220008000100 */
[----:B------:R0:W0:Y:S01]  /*02a0*/  SYNCS.EXCH.64 URZ, [UR8+0x18], UR4 ;  /* 0x00001804083f75b2 */ /* 0x0000220008000100 */
[----:B------:R0:W0:Y:S01]  /*02b0*/  SYNCS.EXCH.64 URZ, [UR8+0x48], UR6 ;  /* 0x00004806083f75b2 */ /* 0x0000220008000100 */
[----:B------:R0:W0:Y:S01]  /*02c0*/  SYNCS.EXCH.64 URZ, [UR8+0x20], UR4 ;  /* 0x00002004083f75b2 */ /* 0x0000220008000100 */
[----:B------:R0:W0:Y:S01]  /*02d0*/  SYNCS.EXCH.64 URZ, [UR8+0x50], UR6 ;  /* 0x00005006083f75b2 */ /* 0x0000220008000100 */
[----:B------:R0:W0:Y:S01]  /*02e0*/  SYNCS.EXCH.64 URZ, [UR8+0x28], UR4 ;  /* 0x00002804083f75b2 */ /* 0x0000220008000100 */
[----:B------:R0:W0:Y:S01]  /*02f0*/  SYNCS.EXCH.64 URZ, [UR8+0x58], UR6 ;  /* 0x00005806083f75b2 */ /* 0x0000220008000100 */
[----:B------:R-:W-:Y:S01]  /*0300*/  NOP ;  /* 0x0000000000007918 */ /* 0x000fe20000000000 */
.L_x_2:
[----:B------:R-:W5:Y:S01]  /*0310*/  SHFL.IDX PT, R6, R0, RZ, 0x1f ;  /* 0x00001fff00067589 */ /* 0x000f6200000e0000 */
[----:B------:R-:W-:Y:S01]  /*0320*/  ELECT P0, URZ, PT ;  /* 0x00000000003f782f */ /* 0x000fe20003800000 */
[----:B------:R-:W-:Y:S01]  /*0330*/  NOP ;  /* 0x0000000000007918 */ /* 0x000fe20000000000 */
[----:B------:R-:W-:Y:S01]  /*0340*/  ELECT P1, URZ, PT ;  /* 0x00000000003f782f */ /* 0x000fe20003820000 */
[----:B------:R-:W1:Y:S01]  /*0350*/  SHFL.IDX PT, R3, R0, RZ, 0x1f ;  /* 0x00001fff00037589 */ /* 0x000e6200000e0000 */
[----:B0-----:R-:W-:Y:S01]  /*0360*/  UMOV UR4, 0x20 ;  /* 0x0000002000047882 */ /* 0x001fe20000000000 */
[----:B------:R-:W-:Y:S01]  /*0370*/  UMOV UR11, 0x80 ;  /* 0x00000080000b7882 */ /* 0x000fe20000000000 */
[----:B------:R-:W-:Y:S01]  /*0380*/  NOP ;  /* 0x0000000000007918 */ /* 0x000fe20000000000 */
[C---:B------:R-:W-:Y:S01]  /*0390*/  VIADD R33, R8.reuse, 0xffffffff ;  /* 0xffffffff08217836 */ /* 0x040fe20000000000 */
[----:B------:R-:W0:Y:S01]  /*03a0*/  SHFL.IDX PT, R5, R5, RZ, 0x1f ;  /* 0x00001fff05057589 */ /* 0x000e2200000e0000 */
[----:B------:R-:W-:Y:S01]  /*03b0*/  ULDC.64 UR36, c[0x0][0x208] ;  /* 0x0000820000247ab9 */ /* 0x000fe20000000a00 */
[----:B------:R-:W-:-:S02]  /*03c0*/  ISETP.NE.AND P2, PT, R8, RZ, PT ;  /* 0x000000ff0800720c */ /* 0x000fc40003f45270 */
[----:B------:R-:W-:Y:S02]  /*03d0*/  ISETP.GE.U32.AND P3, PT, R33, 0x2, PT ;  /* 0x000000022100780c */ /* 0x000fe40003f66070 */
[----:B-----5:R-:W-:Y:S02]  /*03e0*/  ISETP.NE.OR P0, PT, R6, RZ, !P0 ;  /* 0x000000ff0600720c */ /* 0x020fe40004705670 */
[----:B-1----:R-:W-:Y:S02]  /*03f0*/  ISETP.NE.OR P1, PT, R3, RZ, !P1 ;  /* 0x000000ff0300720c */ /* 0x002fe40004f25670 */
[----:B------:R-:W-:-:S04]  /*0400*/  SHF.R.S32.HI R3, RZ, 0x1f, R2 ;  /* 0x0000001fff037819 */ /* 0x000fc80000011402 */
[----:B------:R-:W-:-:S05]  /*0410*/  LEA.HI R3, R3, R2, RZ, 0x2 ;  /* 0x0000000203037211 */ /* 0x000fca00078f10ff */
[----:B------:R-:W-:Y:S01]  /*0420*/  VOTEU.ALL UP0, P0 ;  /* 0x00000000003f7886 */ /* 0x000fe20000000000 */
[----:B------:R-:W-:Y:S01]  /*0430*/  LOP3.LUT R3, R3, 0xfffffffc, RZ, 0xc0, !PT ;  /* 0xfffffffc03037812 */ /* 0x000fe200078ec0ff */
[----:B------:R-:W-:-:S03]  /*0440*/  VOTEU.ALL UP1, P1 ;  /* 0x00000000003f7886 */ /* 0x000fc60000820000 */
[----:B------:R-:W1:Y:S01]  /*0450*/  @!UP0 S2UR UR7, SR_CgaCtaId ;  /* 0x00000000000789c3 */ /* 0x000e620000008800 */
[----:B------:R-:W-:Y:S01]  /*0460*/  @!UP0 UMOV UR6, 0x400 ;  /* 0x0000040000068882 */ /* 0x000fe20000000000 */
[----:B------:R-:W-:-:S04]  /*0470*/  @!UP0 UIADD3 UR4, -UR4, 0x100000, URZ ;  /* 0x0010000004048890 */ /* 0x000fc8000fffe13f */
[----:B------:R-:W-:Y:S02]  /*0480*/  @!UP0 USHF.L.U32 UR5, UR4, 0xb, URZ ;  /* 0x0000000b04058899 */ /* 0x000fe4000800063f */
[----:B------:R-:W-:Y:S01]  /*0490*/  @!UP0 USHF.L.U32 UR4, UR4, 0x1, URZ ;  /* 0x0000000104048899 */ /* 0x000fe2000800063f */
[----:B------:R-:W-:Y:S01]  /*04a0*/  IMAD.IADD R0, R2, 0x1, -R3 ;  /* 0x0000000102007824 */ /* 0x000fe200078e0a03 */
[----:B------:R-:W-:Y:S01]  /*04b0*/  @!UP1 UMOV UR9, 0x400 ;  /* 0x0000040000099882 */ /* 0x000fe20000000000 */
[----:B------:R-:W-:Y:S01]  /*04c0*/  VOTEU.ALL UP2, P1 ;  /* 0x00000000003f7886 */ /* 0x000fe20000840000 */
[----:B------:R-:W-:Y:S01]  /*04d0*/  VOTEU.ALL UP3, P1 ;  /* 0x00000000003f7886 */ /* 0x000fe20000860000 */
[----:B------:R-:W-:Y:S01]  /*04e0*/  VOTEU.ALL UP4, P1 ;  /* 0x00000000003f7886 */ /* 0x000fe20000880000 */
[----:B------:R-:W5:Y:S01]  /*04f0*/  @!UP1 S2UR UR10, SR_CgaCtaId ;  /* 0x00000000000a99c3 */ /* 0x000f620000008800 */
[----:B------:R-:W-:Y:S01]  /*0500*/  VOTEU.ALL UP5, P1 ;  /* 0x00000000003f7886 */ /* 0x000fe200008a0000 */
[----:B------:R-:W-:-:S04]  /*0510*/  SHF.R.S32.HI R3, RZ, 0x1f, R4 ;  /* 0x0000001fff037819 */ /* 0x000fc80000011404 */
[----:B------:R-:W-:-:S04]  /*0520*/  LEA.HI R3, R3, R4, RZ, 0x7 ;  /* 0x0000000403037211 */ /* 0x000fc800078f38ff */
[----:B------:R-:W-:-:S05]  /*0530*/  LOP3.LUT R3, R3, 0xffffff80, RZ, 0xc0, !PT ;  /* 0xffffff8003037812 */ /* 0x000fca00078ec0ff */
[----:B------:R-:W-:Y:S01]  /*0540*/  IMAD.IADD R3, R4, 0x1, -R3 ;  /* 0x0000000104037824 */ /* 0x000fe200078e0a03 */
[----:B-1----:R-:W-:Y:S02]  /*0550*/  @!UP0 ULEA UR8, UR7, UR6, 0x18 ;  /* 0x0000000607088291 */ /* 0x002fe4000f8ec03f */
[----:B------:R-:W-:-:S04]  /*0560*/  @!UP1 UIADD3 UR6, -UR11, 0x100000, URZ ;  /* 0x001000000b069890 */ /* 0x000fc8000fffe13f */
[----:B------:R-:W-:Y:S02]  /*0570*/  @!UP1 USHF.L.U32 UR7, UR6, 0xb, URZ ;  /* 0x0000000b06079899 */ /* 0x000fe4000800063f */
[----:B------:R-:W-:Y:S01]  /*0580*/  @!UP1 USHF.L.U32 UR6, UR6, 0x1, URZ ;  /* 0x0000000106069899 */ /* 0x000fe2000800063f */
[----:B------:R-:W-:Y:S01]  /*0590*/  VOTEU.ALL UP0, P0 ;  /* 0x00000000003f7886 */ /* 0x000fe20000000000 */
[----:B-----5:R-:W-:Y:S01]  /*05a0*/  @!UP1 ULEA UR9, UR10, UR9, 0x18 ;  /* 0x000000090a099291 */ /* 0x020fe2000f8ec03f */
[----:B------:R-:W-:Y:S02]  /*05b0*/  VOTEU.ALL UP1, P0 ;  /* 0x00000000003f7886 */ /* 0x000fe40000020000 */
[----:B------:R-:W-:Y:S01]  /*05c0*/  ULDC.64 UR10, c[0x0][0x598] ;  /* 0x00016600000a7ab9 */ /* 0x000fe20000000a00 */
[----:B------:R-:W-:Y:S01]  /*05d0*/  ISETP.NE.AND P0, PT, R0, 0x3, PT ;  /* 0x000000030000780c */ /* 0x000fe20003f05270 */
[----:B------:R-:W1:Y:S02]  /*05e0*/  FENCE.VIEW.ASYNC.S ;  /* 0x00000000000073c6 */ /* 0x000e640000000000 */
[----:B-1----:R1:W2:Y:S01]  /*05f0*/  @!UP0 SYNCS.EXCH.64 URZ, [UR8+0x90], UR4 ;  /* 0x00009004083f85b2 */ /* 0x0022a20008000100 */
[----:B------:R-:W-:-:S02]  /*0600*/  ISETP.NE.U32.AND P1, PT, RZ, UR10, PT ;  /* 0x0000000aff007c0c */ /* 0x000fc4000bf25070 */
[----:B------:R-:W-:Y:S02]  /*0610*/  ISETP.EQ.OR P0, PT, R0, RZ, !P0 ;  /* 0x000000ff0000720c */ /* 0x000fe40004702670 */
[----:B------:R-:W-:Y:S02]  /*0620*/  ISETP.NE.AND.EX P1, PT, RZ, UR11, PT, P1 ;  /* 0x0000000bff007c0c */ /* 0x000fe4000bf25310 */
[----:B------:R-:W-:-:S04]  /*0630*/  ISETP.EQ.AND P0, PT, R8, RZ, P0 ;  /* 0x000000ff0800720c */ /* 0x000fc80000702270 */
[----:B------:R-:W-:-:S04]  /*0640*/  SEL R16, RZ, 0x1, !P0 ;  /* 0x00000001ff107807 */ /* 0x000fc80004000000 */
[----:B------:R-:W-:Y:S01]  /*0650*/  SEL R16, R16, 0x2, P3 ;  /* 0x0000000210107807 */ /* 0x000fe20001800000 */
[----:B------:R1:W2:Y:S01]  /*0660*/  @!UP1 SYNCS.EXCH.64 URZ, [UR8+0x98], UR4 ;  /* 0x00009804083f95b2 */ /* 0x0002a20008000100 */
[----:B------:R-:W-:Y:S01]  /*0670*/  NOP ;  /* 0x0000000000007918 */ /* 0x000fe20000000000 */
[----:B------:R1:W2:Y:S01]  /*0680*/  @!UP2 SYNCS.EXCH.64 URZ, [UR9+0x70], UR6 ;  /* 0x00007006093fa5b2 */ /* 0x0002a20008000100 */
[----:B------:R1:W2:Y:S01]  /*0690*/  @!UP3 SYNCS.EXCH.64 URZ, [UR9+0x78], UR6 ;  /* 0x00007806093fb5b2 */ /* 0x0002a20008000100 */
[----:B------:R1:W2:Y:S01]  /*06a0*/  @!UP4 SYNCS.EXCH.64 URZ, [UR9+0x80], UR6 ;  /* 0x00008006093fc5b2 */ /* 0x0002a20008000100 */
[----:B------:R1:W2:Y:S01]  /*06b0*/  @!UP5 SYNCS.EXCH.64 URZ, [UR9+0x88], UR6 ;  /* 0x00008806093fd5b2 */ /* 0x0002a20008000100 */
[----:B------:R-:W-:Y:S01]  /*06c0*/  NOP ;  /* 0x0000000000007918 */ /* 0x000fe20000000000 */
[----:B--234-:R-:W-:Y:S06]  /*06d0*/  BAR.SYNC.DEFER_BLOCKING 0x0 ;  /* 0x0000000000007b1d */ /* 0x01cfec0000010000 */
[----:B01----:R-:W-:Y:S05]  /*06e0*/  @!P1 BRA `(.L_x_3) ;  /* 0x00000000001c9947 */ /* 0x003fea0003800000 */
[----:B------:R-:W0:Y:S02]  /*06f0*/  LDC.64 R6, c[0x0][0x598] ;  /* 0x00016600ff067b82 */ /* 0x000e240000000a00 */
[----:B0-----:R-:W2:Y:S02]  /*0700*/  LDG.E.64 R6, desc[UR36][R6.64] ;  /* 0x0000002406067981 */ /* 0x001ea4000c1e1b00 */
[----:B--2---:R-:W-:-:S04]  /*0710*/  ISETP.NE.U32.AND P0, PT, R6, RZ, PT ;  /* 0x000000ff0600720c */ /* 0x004fc80003f05070 */
[----:B------:R-:W-:-:S13]  /*0720*/  ISETP.NE.AND.EX P0, PT, R7, RZ, PT, P0 ;  /* 0x000000ff0700720c */ /* 0x000fda0003f05300 */
[----:B------:R-:W-:Y:S05]  /*0730*/  @!P0 BRA `(.L_x_3) ;  /* 0x0000000000088947 */ /* 0x000fea0003800000 */
[----:B------:R1:W5:Y:S01]  /*0740*/  LD.E R56, desc[UR36][R6.64] ;  /* 0x0000002406387980 */ /* 0x000362000c101900 */
[----:B------:R-:W-:Y:S05]  /*0750*/  BRA `(.L_x_4) ;  /* 0x0000000000247947 */ /* 0x000fea0003800000 */
.L_x_3:
[----:B------:R-:W-:Y:S02]  /*0760*/  ULDC.64 UR4, c[0x0][0x588] ;  /* 0x0001620000047ab9 */ /* 0x000fe40000000a00 */
[----:B------:R-:W-:-:S04]  /*0770*/  ISETP.NE.U32.AND P0, PT, RZ, UR4, PT ;  /* 0x00000004ff007c0c */ /* 0x000fc8000bf05070 */
[----:B------:R-:W-:-:S13]  /*0780*/  ISETP.NE.AND.EX P0, PT, RZ, UR5, PT, P0 ;  /* 0x00000005ff007c0c */ /* 0x000fda000bf05300 */
[----:B------:R-:W-:Y:S05]  /*0790*/  @!P0 BRA `(.L_x_5) ;  /* 0x00000000000c8947 */ /* 0x000fea0003800000 */
[----:B------:R-:W0:Y:S02]  /*07a0*/  LDC.64 R56, c[0x0][0x588] ;  /* 0x00016200ff387b82 */ /* 0x000e240000000a00 */
[----:B0-----:R0:W5:Y:S01]  /*07b0*/  LDG.E R56, desc[UR36][R56.64] ;  /* 0x0000002438387981 */ /* 0x001162000c1e1900 */
[----:B------:R-:W-:Y:S05]  /*07c0*/  BRA `(.L_x_4) ;  /* 0x0000000000087947 */ /* 0x000fea0003800000 */
.L_x_5:
[----:B------:R-:W-:Y:S02]  /*07d0*/  ULDC UR4, c[0x0][0x580] ;  /* 0x0001600000047ab9 */ /* 0x000fe40000000800 */
[----:B------:R-:W-:-:S07]  /*07e0*/  IMAD.U32 R56, RZ, RZ, UR4 ;  /* 0x00000004ff387e24 */ /* 0x000fce000f8e00ff */
.L_x_4:
[----:B------:R-:W-:Y:S02]  /*07f0*/  ULDC.64 UR4, c[0x0][0x5a0] ;  /* 0x0001680000047ab9 */ /* 0x000fe40000000a00 */
[----:B------:R-:W-:-:S04]  /*0800*/  ISETP.NE.U32.AND P0, PT, RZ, UR4, PT ;  /* 0x00000004ff007c0c */ /* 0x000fc8000bf05070 */
[----:B------:R-:W-:-:S13]  /*0810*/  ISETP.NE.AND.EX P0, PT, RZ, UR5, PT, P0 ;  /* 0x00000005ff007c0c */ /* 0x000fda000bf05300 */
[----:B------:R-:W-:Y:S05]  /*0820*/  @!P0 BRA `(.L_x_6) ;  /* 0x00000000001c8947 */ /* 0x000fea0003800000 */
[----:B-1----:R-:W1:Y:S02]  /*0830*/  LDC.64 R6, c[0x0][0x5a0] ;  /* 0x00016800ff067b82 */ /* 0x002e640000000a00 */
[----:B-1----:R-:W2:Y:S02]  /*0840*/  LDG.E.64 R6, desc[UR36][R6.64] ;  /* 0x0000002406067981 */ /* 0x002ea4000c1e1b00 */
[----:B--2---:R-:W-:-:S04]  /*0850*/  ISETP.NE.U32.AND P0, PT, R6, RZ, PT ;  /* 0x000000ff0600720c */ /* 0x004fc80003f05070 */
[----:B------:R-:W-:-:S13]  /*0860*/  ISETP.NE.AND.EX P0, PT, R7, RZ, PT, P0 ;  /* 0x000000ff0700720c */ /* 0x000fda0003f05300 */
[----:B------:R-:W-:Y:S05]  /*0870*/  @!P0 BRA `(.L_x_6) ;  /* 0x0000000000088947 */ /* 0x000fea0003800000 */
[----:B0-----:R2:W5:Y:S01]  /*0880*/  LD.E R57, desc[UR36][R6.64] ;  /* 0x0000002406397980 */ /* 0x001562000c101900 */
[----:B------:R-:W-:Y:S05]  /*0890*/  BRA `(.L_x_7) ;  /* 0x0000000000247947 */ /* 0x000fea0003800000 */
.L_x_6:
[----:B------:R-:W-:Y:S02]  /*08a0*/  ULDC.64 UR4, c[0x0][0x590] ;  /* 0x0001640000047ab9 */ /* 0x000fe40000000a00 */
[----:B------:R-:W-:-:S04]  /*08b0*/  ISETP.NE.U32.AND P0, PT, RZ, UR4, PT ;  /* 0x00000004ff007c0c */ /* 0x000fc8000bf05070 */
[----:B------:R-:W-:-:S13]  /*08c0*/  ISETP.NE.AND.EX P0, PT, RZ, UR5, PT, P0 ;  /* 0x00000005ff007c0c */ /* 0x000fda000bf05300 */
[----:B------:R-:W-:Y:S05]  /*08d0*/  @!P0 BRA `(.L_x_8) ;  /* 0x00000000000c8947 */ /* 0x000fea0003800000 */
[----:B-1----:R-:W0:Y:S02]  /*08e0*/  LDC.64 R6, c[0x0][0x590] ;  /* 0x00016400ff067b82 */ /* 0x002e240000000a00 */
[----:B0-----:R0:W5:Y:S01]  /*08f0*/  LDG.E R57, desc[UR36][R6.64] ;  /* 0x0000002406397981 */ /* 0x001162000c1e1900 */
[----:B------:R-:W-:Y:S05]  /*0900*/  BRA `(.L_x_7) ;  /* 0x0000000000087947 */ /* 0x000fea0003800000 */
.L_x_8:
[----:B------:R-:W-:Y:S02]  /*0910*/  ULDC UR4, c[0x0][0x584] ;  /* 0x0001610000047ab9 */ /* 0x000fe40000000800 */
[----:B0-----:R-:W-:-:S07]  /*0920*/  IMAD.U32 R57, RZ, RZ, UR4 ;  /* 0x00000004ff397e24 */ /* 0x001fce000f8e00ff */
.L_x_7:
[----:B------:R-:W3:Y:S01]  /*0930*/  LDC R2, c[0x0][0x65c] ;  /* 0x00019700ff027b82 */ /* 0x000ee20000000800 */
[----:B------:R-:W4:Y:S01]  /*0940*/  S2R R14, SR_CTAID.Y ;  /* 0x00000000000e7919 */ /* 0x000f220000002600 */
[----:B------:R-:W-:Y:S01]  /*0950*/  ULDC UR6, c[0x0][0x28c] ;  /* 0x0000a30000067ab9 */ /* 0x000fe20000000800 */
[----:B------:R-:W-:Y:S01]  /*0960*/  ISETP.NE.AND P0, PT, R8, 0x2, PT ;  /* 0x000000020800780c */ /* 0x000fe20003f05270 */
[----:B------:R-:W-:Y:S01]  /*0970*/  UIADD3 UR6, UR6, 0x3f, URZ ;  /* 0x0000003f06067890 */ /* 0x000fe2000fffe03f */
[----:B012---:R-:W0:Y:S01]  /*0980*/  S2R R6, SR_CTAID.X ;  /* 0x0000000000067919 */ /* 0x007e220000002500 */
[----:B------:R-:W-:Y:S01]  /*0990*/  IMAD.MOV.U32 R7, RZ, RZ, RZ ;  /* 0x000000ffff077224 */ /* 0x000fe200078e00ff */
[----:B------:R-:W-:Y:S01]  /*09a0*/  UMOV UR38, URZ ;  /* 0x0000003f00267c82 */ /* 0x000fe20008000000 */
[----:B------:R-:W-:Y:S01]  /*09b0*/  USHF.R.S32.HI UR7, URZ, 0x1f, UR6 ;  /* 0x0000001f3f077899 */ /* 0x000fe20008011406 */
[----:B------:R-:W-:Y:S01]  /*09c0*/  UMOV UR39, URZ ;  /* 0x0000003f00277c82 */ /* 0x000fe20008000000 */
[----:B------:R-:W-:-:S02]  /*09d0*/  ULDC.64 UR8, c[0x0][0x650] ;  /* 0x0001940000087ab9 */ /* 0x000fc40000000a00 */
[----:B------:R-:W-:-:S04]  /*09e0*/  ULEA.HI UR7, UR7, UR6, URZ, 0x6 ;  /* 0x0000000607077291 */ /* 0x000fc8000f8f303f */
[----:B------:R-:W-:Y:S01]  /*09f0*/  USHF.R.S32.HI UR40, URZ, 0x6, UR7 ;  /* 0x000000063f287899 */ /* 0x000fe20008011407 */
[----:B---3--:R-:W-:-:S13]  /*0a00*/  ISETP.NE.AND P1, PT, R2, 0x1, PT ;  /* 0x000000010200780c */ /* 0x008fda0003f25270 */
[----:B------:R-:W0:Y:S01]  /*0a10*/  @P1 LDC R19, c[0x0][0x10] ;  /* 0x00000400ff131b82 */ /* 0x000e220000000800 */
[----:B----4-:R-:W-:Y:S02]  /*0a20*/  @P1 IMAD.MOV.U32 R8, RZ, RZ, R14 ;  /* 0x000000ffff081224 */ /* 0x010fe400078e000e */
[----:B------:R-:W-:Y:S02]  /*0a30*/  @P1 IMAD.MOV.U32 R9, RZ, RZ, RZ ;  /* 0x000000ffff091224 */ /* 0x000fe400078e00ff */
[----:B------:R-:W-:-:S03]  /*0a40*/  @P1 IMAD.MOV.U32 R17, RZ, RZ, RZ ;  /* 0x000000ffff111224 */ /* 0x000fc600078e00ff */
[----:B------:R-:W1:Y:S01]  /*0a50*/  @!P1 LDC R11, c[0x0][0xc] ;  /* 0x00000300ff0b9b82 */ /* 0x000e620000000800 */
[----:B------:R-:W-:Y:S01]  /*0a60*/  ULDC UR4, c[0x0][0xc] ;  /* 0x0000030000047ab9 */ /* 0x000fe20000000800 */
[----:B------:R-:W-:Y:S02]  /*0a70*/  ULDC UR5, c[0x0][0x10] ;  /* 0x0000040000057ab9 */ /* 0x000fe40000000800 */
[----:B------:R-:W-:-:S04]  /*0a80*/  UIMAD.WIDE.U32 UR4, UR4, UR5, URZ ;  /* 0x00000005040472a5 */ /* 0x000fc8000f8e003f */
[----:B------:R-:W2:Y:S01]  /*0a90*/  LDC R2, c[0x0][0x14] ;  /* 0x00000500ff027b82 */ /* 0x000ea20000000800 */
[----:B0-----:R-:W-:-:S04]  /*0aa0*/  @P1 IMAD.WIDE.U32 R18, R6, R19, R8 ;  /* 0x0000001306121225 */ /* 0x001fc800078e0008 */
[----:B------:R-:W-:Y:S02]  /*0ab0*/  @P1 IMAD.IADD R17, R19, 0x1, R17 ;  /* 0x0000000113111824 */ /* 0x000fe400078e0211 */
[----:B-1----:R-:W-:-:S04]  /*0ac0*/  @!P1 IMAD.WIDE.U32 R8, R11, R14, R6 ;  /* 0x0000000e0b089225 */ /* 0x002fc800078e0006 */
[----:B------:R-:W-:Y:S02]  /*0ad0*/  @!P1 IMAD.MOV.U32 R18, RZ, RZ, R8 ;  /* 0x000000ffff129224 */ /* 0x000fe400078e0008 */
[----:B------:R-:W-:Y:S02]  /*0ae0*/  @!P1 IMAD.MOV.U32 R17, RZ, RZ, R9 ;  /* 0x000000ffff119224 */ /* 0x000fe400078e0009 */
[----:B--2---:R-:W-:-:S04]  /*0af0*/  IMAD.WIDE.U32 R12, R2, UR4, RZ ;  /* 0x00000004020c7c25 */ /* 0x004fc8000f8e00ff */
[----:B------:R-:W-:Y:S01]  /*0b00*/  IMAD R23, R2, UR5, RZ ;  /* 0x0000000502177c24 */ /* 0x000fe2000f8e02ff */
[----:B------:R0:W-:Y:S03]  /*0b10*/  STL.64 [R1], R12 ;  /* 0x0000000c01007387 */ /* 0x0001e60000100a00 */
[----:B------:R-:W-:Y:S01]  /*0b20*/  IMAD.IADD R23, R13, 0x1, R23 ;  /* 0x000000010d177824 */ /* 0x000fe200078e0217 */
[----:B------:R-:W-:Y:S06]  /*0b30*/  @P0 BRA `(.L_x_9) ;  /* 0x0000000000200947 */ /* 0x000fec0003800000 */
[----:B------:R-:W-:Y:S01]  /*0b40*/  UISETP.GE.U32.AND UP0, UPT, UR40, 0x6, UPT ;  /* 0x000000062800788c */ /* 0x000fe2000bf06070 */
[----:B------:R-:W-:Y:S01]  /*0b50*/  IADD3 R18, P0, R18, R12, RZ ;  /* 0x0000000c12127210 */ /* 0x000fe20007f1e0ff */
[----:B------:R-:W-:Y:S01]  /*0b60*/  UIMAD.WIDE.U32 UR4, UR40, -0x55555555, URZ ;  /* 0xaaaaaaab280478a5 */ /* 0x000fe2000f8e003f */
[----:B------:R-:W-:-:S03]  /*0b70*/  UMOV UR39, URZ ;  /* 0x0000003f00277c82 */ /* 0x000fc60008000000 */
[----:B------:R-:W-:Y:S01]  /*0b80*/  USHF.R.U32.HI UR4, URZ, 0x2, UR5 ;  /* 0x000000023f047899 */ /* 0x000fe20008011605 */
[----:B------:R-:W-:-:S03]  /*0b90*/  IMAD.X R17, R23, 0x1, R17, P0 ;  /* 0x0000000117117824 */ /* 0x000fc600000e0611 */
[----:B------:R-:W-:Y:S02]  /*0ba0*/  UIMAD UR38, UR4, -0x6, UR40 ;  /* 0xfffffffa042678a4 */ /* 0x000fe4000f8e0228 */
[----:B------:R-:W-:-:S12]  /*0bb0*/  @UP0 ULOP3.LUT UR39, UR4, 0x1, URZ, 0xc0, !UPT ;  /* 0x0000000104270892 */ /* 0x000fd8000f8ec03f */
.L_x_9:
[----:B------:R-:W-:Y:S01]  /*0bc0*/  ISETP.GE.U32.AND P0, PT, R18, UR8, PT ;  /* 0x0000000812007c0c */ /* 0x000fe2000bf06070 */
[----:B------:R-:W-:Y:S01]  /*0bd0*/  IMAD.MOV.U32 R19, RZ, RZ, -0x1 ;  /* 0xffffffffff137424 */ /* 0x000fe200078e00ff */
[----:B------:R-:W-:Y:S01]  /*0be0*/  PRMT R8, RZ, 0x7610, R8 ;  /* 0x00007610ff087816 */ /* 0x000fe20000000008 */
[----:B------:R-:W-:Y:S01]  /*0bf0*/  IMAD.MOV.U32 R22, RZ, RZ, -0x1 ;  /* 0xffffffffff167424 */ /* 0x000fe200078e00ff */
[----:B------:R-:W-:Y:S01]  /*0c00*/  ISETP.GE.U32.AND.EX P0, PT, R17, UR9, PT, P0 ;  /* 0x0000000911007c0c */ /* 0x000fe2000bf06100 */
[----:B------:R-:W-:-:S12]  /*0c10*/  IMAD.MOV.U32 R2, RZ, RZ, -0x1 ;  /* 0xffffffffff027424 */ /* 0x000fd800078e00ff */
[----:B------:R-:W-:Y:S05]  /*0c20*/  @P0 BRA `(.L_x_10) ;  /* 0x00000004005c0947 */ /* 0x000fea0003800000 */
[----:B------:R-:W1:Y:S01]  /*0c30*/  LDC.64 R20, c[0x0][0x628] ;  /* 0x00018a00ff147b82 */ /* 0x000e620000000a00 */
[----:B------:R-:W-:Y:S02]  /*0c40*/  IMAD.MOV.U32 R8, RZ, RZ, R18 ;  /* 0x000000ffff087224 */ /* 0x000fe400078e0012 */
[----:B------:R-:W-:-:S05]  /*0c50*/  IMAD.MOV.U32 R9, RZ, RZ, R17 ;  /* 0x000000ffff097224 */ /* 0x000fca00078e0011 */
[----:B------:R-:W2:Y:S08]  /*0c60*/  LDC R2, c[0x0][0x630] ;  /* 0x00018c00ff027b82 */ /* 0x000eb00000000800 */
[----:B------:R-:W3:Y:S01]  /*0c70*/  LDC.64 R24, c[0x0][0x620] ;  /* 0x00018800ff187b82 */ /* 0x000ee20000000a00 */
[----:B-1----:R-:W-:-:S04]  /*0c80*/  ISETP.NE.U32.AND P0, PT, R20, RZ, PT ;  /* 0x000000ff1400720c */ /* 0x002fc80003f05070 */
[----:B------:R-:W-:-:S13]  /*0c90*/  ISETP.NE.AND.EX P0, PT, R21, RZ, PT, P0 ;  /* 0x000000ff1500720c */ /* 0x000fda0003f05300 */
[----:B--23--:R-:W-:Y:S05]  /*0ca0*/  @!P0 BRA `(.L_x_11) ;  /* 0x0000000000288947 */ /* 0x00cfea0003800000 */
[----:B0-----:R-:W0:Y:S02]  /*0cb0*/  LDC R13, c[0x0][0x634] ;  /* 0x00018d00ff0d7b82 */ /* 0x001e240000000800 */
[----:B0-----:R-:W-:-:S05]  /*0cc0*/  IADD3 R13, P0, R18, R13, RZ ;  /* 0x0000000d120d7210 */ /* 0x001fca0007f1e0ff */
[----:B------:R-:W-:-:S04]  /*0cd0*/  IMAD.X R15, RZ, RZ, R17, P0 ;  /* 0x000000ffff0f7224 */ /* 0x000fc800000e0611 */
[----:B------:R-:W-:-:S04]  /*0ce0*/  IMAD.WIDE.U32 R8, R15, R20, RZ ;  /* 0x000000140f087225 */ /* 0x000fc800078e00ff */
[----:B------:R-:W-:-:S04]  /*0cf0*/  IMAD.WIDE.U32 R10, P0, R13, R21, R8 ;  /* 0x000000150d0a7225 */ /* 0x000fc80007800008 */
[----:B------:R-:W-:-:S04]  /*0d00*/  IMAD.WIDE.U32 R8, R13, R20, RZ ;  /* 0x000000140d087225 */ /* 0x000fc800078e00ff */
[----:B------:R-:W-:Y:S01]  /*0d10*/  IMAD.X R13, RZ, RZ, RZ, P0 ;  /* 0x000000ffff0d7224 */ /* 0x000fe200000e06ff */
[----:B------:R-:W-:Y:S01]  /*0d20*/  IADD3 RZ, P0, R9, R10, RZ ;  /* 0x0000000a09ff7210 */ /* 0x000fe20007f1e0ff */
[----:B------:R-:W-:-:S04]  /*0d30*/  IMAD.MOV.U32 R12, RZ, RZ, R11 ;  /* 0x000000ffff0c7224 */ /* 0x000fc800078e000b */
[----:B------:R-:W-:-:S08]  /*0d40*/  IMAD.WIDE.U32.X R8, R15, R21, R12, P0 ;  /* 0x000000150f087225 */ /* 0x000fd000000e040c */
.L_x_11:
[-CC-:B------:R-:W-:Y:S01]  /*0d50*/  SHF.R.U64 R31, R8, R2.reuse, R9.reuse ;  /* 0x00000002081f7219 */ /* 0x180fe20000001209 */
[----:B0-----:R-:W0:Y:S01]  /*0d60*/  LDC R12, c[0x0][0x618] ;  /* 0x00018600ff0c7b82 */ /* 0x001e220000000800 */
[----:B------:R-:W-:Y:S01]  /*0d70*/  SHF.R.U32.HI R7, RZ, R2, R9 ;  /* 0x00000002ff077219 */ /* 0x000fe20000011609 */
[----:B------:R-:W-:Y:S01]  /*0d80*/  ULDC UR4, c[0x0][0x150] ;  /* 0x0000540000047ab9 */ /* 0x000fe20000000800 */
[----:B------:R-:W-:Y:S01]  /*0d90*/  IADD3 R11, P0, RZ, -R31, RZ ;  /* 0x8000001fff0b7210 */ /* 0x000fe20007f1e0ff */
[----:B------:R-:W-:Y:S01]  /*0da0*/  IMAD.MOV.U32 R19, RZ, RZ, R17 ;  /* 0x000000ffff137224 */ /* 0x000fe200078e0011 */
[----:B------:R-:W-:-:S03]  /*0db0*/  I2FP.F32.U32 R2, R6 ;  /* 0x0000000600027245 */ /* 0x000fc60000201000 */
[----:B------:R-:W1:Y:S01]  /*0dc0*/  LDC.64 R26, c[0x0][0x640] ;  /* 0x00019000ff1a7b82 */ /* 0x000e620000000a00 */
[----:B------:R-:W-:Y:S02]  /*0dd0*/  IMAD.X R13, RZ, RZ, ~R7, P0 ;  /* 0x000000ffff0d7224 */ /* 0x000fe400000e0e07 */
[----:B------:R-:W-:Y:S01]  /*0de0*/  FMUL R2, R2, UR4 ;  /* 0x0000000402027c20 */ /* 0x000fe20008400000 */
[----:B------:R-:W-:Y:S01]  /*0df0*/  IMAD.WIDE.U32 R8, R11, R24, R18 ;  /* 0x000000180b087225 */ /* 0x000fe200078e0012 */
[----:B------:R-:W-:-:S03]  /*0e00*/  ULDC UR4, c[0x0][0x154] ;  /* 0x0000550000047ab9 */ /* 0x000fc60000000800 */
[----:B------:R-:W-:Y:S01]  /*0e10*/  IMAD R10, R13, R24, RZ ;  /* 0x000000180d0a7224 */ /* 0x000fe200078e02ff */
[----:B------:R-:W2:Y:S01]  /*0e20*/  LDC R7, c[0x0][0x144] ;  /* 0x00005100ff077b82 */ /* 0x000ea20000000800 */
[----:B------:R-:W3:Y:S02]  /*0e30*/  F2I.U32.TRUNC.NTZ R2, R2 ;  /* 0x0000000200027305 */ /* 0x000ee4000020f000 */
[----:B------:R-:W-:-:S04]  /*0e40*/  IMAD R11, R11, R25, R10 ;  /* 0x000000190b0b7224 */ /* 0x000fc800078e020a */
[----:B------:R-:W-:Y:S01]  /*0e50*/  IMAD.IADD R9, R9, 0x1, R11 ;  /* 0x0000000109097824 */ /* 0x000fe200078e020b */
[----:B------:R-:W4:Y:S01]  /*0e60*/  LDC R22, c[0x0][0x608] ;  /* 0x00018200ff167b82 */ /* 0x000f220000000800 */
[----:B------:R-:W-:-:S03]  /*0e70*/  IMAD.MOV.U32 R11, RZ, RZ, -0x1 ;  /* 0xffffffffff0b7424 */ /* 0x000fc600078e00ff */
[--C-:B0-----:R-:W-:Y:S02]  /*0e80*/  SHF.R.U64 R20, R8, R12, R9.reuse ;  /* 0x0000000c08147219 */ /* 0x101fe40000001209 */
[----:B------:R-:W-:Y:S02]  /*0e90*/  I2FP.F32.U32 R8, R14 ;  /* 0x0000000e00087245 */ /* 0x000fe40000201000 */
[----:B------:R-:W0:Y:S01]  /*0ea0*/  LDC R24, c[0x0][0x658] ;  /* 0x00019600ff187b82 */ /* 0x000e220000000800 */
[----:B-1----:R-:W-:Y:S01]  /*0eb0*/  ISETP.NE.U32.AND P0, PT, R26, RZ, PT ;  /* 0x000000ff1a00720c */ /* 0x002fe20003f05070 */
[----:B---3--:R-:W-:Y:S02]  /*0ec0*/  IMAD.MOV R10, RZ, RZ, -R2 ;  /* 0x000000ffff0a7224 */ /* 0x008fe400078e0a02 */
[----:B------:R-:W-:Y:S01]  /*0ed0*/  FMUL R8, R8, UR4 ;  /* 0x0000000408087c20 */ /* 0x000fe20008400000 */
[----:B------:R-:W-:Y:S02]  /*0ee0*/  SHF.R.U32.HI R9, RZ, R12, R9 ;  /* 0x0000000cff097219 */ /* 0x000fe40000011609 */
[----:B------:R-:W-:Y:S01]  /*0ef0*/  ISETP.NE.AND.EX P0, PT, R27, RZ, PT, P0 ;  /* 0x000000ff1b00720c */ /* 0x000fe20003f05300 */
[----:B------:R1:W3:Y:S01]  /*0f00*/  F2I.U32.TRUNC.NTZ R15, R8 ;  /* 0x00000008000f7305 */ /* 0x0002e2000020f000 */
[----:B------:R-:W1:Y:S01]  /*0f10*/  LDC R19, c[0x0][0x148] ;  /* 0x00005200ff137b82 */ /* 0x000e620000000800 */
[----:B--2---:R-:W-:-:S07]  /*0f20*/  IMAD R2, R7, R10, R6 ;  /* 0x0000000a07027224 */ /* 0x004fce00078e0206 */
[----:B------:R-:W2:Y:S01]  /*0f30*/  LDC R25, c[0x0][0x600] ;  /* 0x00018000ff197b82 */ /* 0x000ea20000000800 */
[-CC-:B----4-:R-:W-:Y:S02]  /*0f40*/  SHF.R.U64 R32, R20, R22.reuse, R9.reuse ;  /* 0x0000001614207219 */ /* 0x190fe40000001209 */
[----:B------:R-:W-:Y:S01]  /*0f50*/  SHF.R.U32.HI R7, RZ, R22, R9 ;  /* 0x00000016ff077219 */ /* 0x000fe20000011609 */
[----:B------:R-:W-:-:S04]  /*0f60*/  IMAD.MOV.U32 R9, RZ, RZ, 0x1 ;  /* 0x00000001ff097424 */ /* 0x000fc800078e00ff */
[----:B------:R-:W4:Y:S01]  /*0f70*/  LDC R28, c[0x0][0x648] ;  /* 0x00019200ff1c7b82 */ /* 0x000f220000000800 */
[-C--:B0-----:R-:W-:Y:S02]  /*0f80*/  SHF.L.U32 R6, R11, R24.reuse, RZ ;  /* 0x000000180b067219 */ /* 0x081fe400000006ff */
[--C-:B------:R-:W-:Y:S02]  /*0f90*/  SHF.R.U64 R22, R32, R24, R7.reuse ;  /* 0x0000001820167219 */ /* 0x100fe40000001207 */
[----:B------:R-:W-:Y:S02]  /*0fa0*/  LOP3.LUT R13, RZ, R6, RZ, 0x33, !PT ;  /* 0x00000006ff0d7212 */ /* 0x000fe400078e33ff */
[-C--:B------:R-:W-:Y:S01]  /*0fb0*/  SHF.R.U32.HI R7, RZ, R24.reuse, R7 ;  /* 0x00000018ff077219 */ /* 0x080fe20000011607 */
[----:B------:R-:W0:Y:S01]  /*0fc0*/  LDC R29, c[0x0][0x638] ;  /* 0x00018e00ff1d7b82 */ /* 0x000e220000000800 */
[----:B------:R-:W-:Y:S01]  /*0fd0*/  SHF.L.U32 R12, R9, R24, RZ ;  /* 0x00000018090c7219 */ /* 0x000fe200000006ff */
[----:B------:R-:W-:-:S06]  /*0fe0*/  IMAD.MOV.U32 R6, RZ, RZ, R22 ;  /* 0x000000ffff067224 */ /* 0x000fcc00078e0016 */
[----:B------:R-:W0:Y:S01]  /*0ff0*/  LDC R30, c[0x0][0x610] ;  /* 0x00018400ff1e7b82 */ /* 0x000e220000000800 */
[----:B-1-3--:R-:W-:Y:S05]  /*1000*/  @!P0 BRA `(.L_x_12) ;  /* 0x0000000000288947 */ /* 0x00afea0003800000 */
[----:B------:R-:W1:Y:S02]  /*1010*/  LDC R11, c[0x0][0x64c] ;  /* 0x00019300ff0b7b82 */ /* 0x000e640000000800 */
[----:B-1----:R-:W-:-:S05]  /*1020*/  IADD3 R11, P0, R22, R11, RZ ;  /* 0x0000000b160b7210 */ /* 0x002fca0007f1e0ff */
        /* <DEDUP_REMOVED lines=8> */
.L_x_12:
[----:B----4-:R-:W-:Y:S01]  /*10b0*/  SHF.R.U64 R6, R6, R28, R7 ;  /* 0x0000001c06067219 */ /* 0x010fe20000001207 */
[----:B--2---:R-:W-:Y:S01]  /*10c0*/  VIADD R7, R25, 0xffffffff ;  /* 0xffffffff19077836 */ /* 0x004fe20000000000 */
[----:B------:R-:W-:Y:S01]  /*10d0*/  LOP3.LUT R13, R32, R13, RZ, 0xc0, !PT ;  /* 0x0000000d200d7212 */ /* 0x000fe200078ec0ff */
[----:B------:R-:W-:Y:S02]  /*10e0*/  IMAD.MOV R15, RZ, RZ, -R15 ;  /* 0x000000ffff0f7224 */ /* 0x000fe400078e0a0f */
[----:B------:R-:W-:Y:S01]  /*10f0*/  IMAD.MOV R8, RZ, RZ, -R6 ;  /* 0x000000ffff087224 */ /* 0x000fe200078e0a06 */
[----:B------:R-:W-:Y:S01]  /*1100*/  LOP3.LUT R7, R20, R7, RZ, 0xc0, !PT ;  /* 0x0000000714077212 */ /* 0x000fe200078ec0ff */
[----:B------:R-:W-:Y:S02]  /*1110*/  IMAD R13, R12, R6, R13 ;  /* 0x000000060c0d7224 */ /* 0x000fe400078e020d */
[----:B------:R-:W-:Y:S02]  /*1120*/  @P1 IMAD R2, R19, R15, R14 ;  /* 0x0000000f13021224 */ /* 0x000fe400078e020e */
[----:B0-----:R-:W-:-:S02]  /*1130*/  IMAD R6, R8, R29, R22 ;  /* 0x0000001d08067224 */ /* 0x001fc400078e0216 */
[----:B------:R-:W-:Y:S02]  /*1140*/  IMAD R2, R13, R30, R2 ;  /* 0x0000001e0d027224 */ /* 0x000fe400078e0202 */
[----:B------:R-:W-:Y:S02]  /*1150*/  IMAD R19, R6, R25, R7 ;  /* 0x0000001906137224 */ /* 0x000fe400078e0207 */
[----:B------:R-:W-:-:S03]  /*1160*/  IMAD.MOV.U32 R8, RZ, RZ, 0x1 ;  /* 0x00000001ff087424 */ /* 0x000fc600078e00ff */
[----:B------:R-:W-:Y:S02]  /*1170*/  SEL R22, R19, R2, !P1 ;  /* 0x0000000213167207 */ /* 0x000fe40004800000 */
[----:B------:R-:W-:Y:S01]  /*1180*/  SEL R19, R2, R19, !P1 ;  /* 0x0000001302137207 */ /* 0x000fe20004800000 */
[----:B------:R-:W-:-:S07]  /*1190*/  IMAD.MOV.U32 R2, RZ, RZ, R31 ;  /* 0x000000ffff027224 */ /* 0x000fce00078e001f */
.L_x_10:
[----:B------:R-:W-:Y:S05]  /*11a0*/  @!P2 BRA `(.L_x_13) ;  /* 0x000000380010a947 */ /* 0x000fea0003800000 */
[----:B------:R-:W-:-:S13]  /*11b0*/  ISETP.GT.U32.AND P0, PT, R33, 0x1, PT ;  /* 0x000000012100780c */ /* 0x000fda0003f04070 */
[----:B------:R-:W-:Y:S05]  /*11c0*/  @P0 EXIT ;  /* 0x000000000000094d */ /* 0x000fea0003800000 */
.L_x_14:
[----:B------:R-:W-:-:S08]  /*11d0*/  NOP ;  /* 0x0000000000007918 */ /* 0x000fd00000000000 */
[----:B------:R-:W1:Y:S02]  /*11e0*/  USETMAXREG.TRY_ALLOC.CTAPOOL UP0, 0xe8 ;  /* 0x000000e8000079c8 */ /* 0x000e640008000600 */
[----:B-1----:R-:W-:-:S13]  /*11f0*/  PLOP3.LUT P0, PT, PT, PT, UP0, 0x80, 0x0 ;  /* 0x000000000000781c */ /* 0x002fda0003f0f008 */
[----:B------:R-:W-:Y:S05]  /*1200*/  @!P0 BRA `(.L_x_14) ;  /* 0xfffffffc00f08947 */ /* 0x000fea000383ffff */
[----:B------:R-:W-:-:S13]  /*1210*/  LOP3.LUT P0, RZ, R8, 0xff, RZ, 0xc0, !PT ;  /* 0x000000ff08ff7812 */ /* 0x000fda000780c0ff */
[----:B------:R-:W-:Y:S05]  /*1220*/  @!P0 EXIT ;  /* 0x000000000000894d */ /* 0x000fea0003800000 */
[----:B------:R-:W1:Y:S01]  /*1230*/  S2UR UR4, SR_CgaCtaId ;  /* 0x00000000000479c3 */ /* 0x000e620000008800 */
[----:B------:R-:W-:Y:S01]  /*1240*/  VIADD R6, R5, 0xffffffff ;  /* 0xffffffff05067836 */ /* 0x000fe20000000000 */
[----:B------:R-:W-:Y:S01]  /*1250*/  SHF.R.S32.HI R0, RZ, 0x1f, R3 ;  /* 0x0000001fff007819 */ /* 0x000fe20000011403 */
[----:B------:R-:W-:Y:S01]  /*1260*/  UMOV UR41, 0x400 ;  /* 0x0000040000297882 */ /* 0x000fe20000000000 */
[----:B------:R-:W-:Y:S01]  /*1270*/  UISETP.LT.AND UP0, UPT, UR40, 0x1, UPT ;  /* 0x000000012800788c */ /* 0x000fe2000bf01270 */
[----:B------:R-:W-:Y:S01]  /*1280*/  LOP3.LUT R70, R16, 0x1, RZ, 0xfc, !PT ;  /* 0x0000000110467812 */ /* 0x000fe200078efcff */
[----:B------:R-:W-:Y:S01]  /*1290*/  ULDC UR6, c[0x0][0x284] ;  /* 0x0000a10000067ab9 */ /* 0x000fe20000000800 */
[----:B------:R-:W-:Y:S01]  /*12a0*/  R2UR UR42, R6 ;  /* 0x00000000062a72ca */ /* 0x000fe200000e0000 */
[----:B------:R-:W-:Y:S01]  /*12b0*/  USEL UR43, UR40, 0x1, UP0 ;  /* 0x00000001282b7887 */ /* 0x000fe20008000000 */
[CC--:B------:R-:W-:Y:S01]  /*12c0*/  LEA.HI R4, R0.reuse, R3.reuse, RZ, 0x2 ;  /* 0x0000000300047211 */ /* 0x0c0fe200078f10ff */
[----:B------:R-:W-:Y:S01]  /*12d0*/  USHF.L.U32 UR46, UR40, 0x1, URZ ;  /* 0x00000001282e7899 */ /* 0x000fe2000800063f */
[----:B------:R-:W-:Y:S01]  /*12e0*/  LEA.HI R0, R0, R3, RZ, 0x5 ;  /* 0x0000000300007211 */ /* 0x000fe200078f28ff */
[----:B------:R-:W-:Y:S01]  /*12f0*/  UIADD3 UR43, -UR43, UR40, URZ ;  /* 0x000000282b2b7290 */ /* 0x000fe2000fffe13f */
[----:B------:R-:W-:-:S02]  /*1300*/  SHF.R.S32.HI R58, RZ, 0x2, R4 ;  /* 0x00000002ff3a7819 */ /* 0x000fc40000011404 */
[----:B------:R-:W-:Y:S02]  /*1310*/  SHF.R.S32.HI R5, RZ, 0x1f, R4 ;  /* 0x0000001fff057819 */ /* 0x000fe40000011404 */
[----:B------:R-:W-:Y:S02]  /*1320*/  LOP3.LUT R60, R4, 0xfffffffc, RZ, 0xc0, !PT ;  /* 0xfffffffc043c7812 */ /* 0x000fe400078ec0ff */
[----:B------:R-:W-:Y:S01]  /*1330*/  LEA.HI R5, R5, R58, RZ, 0x3 ;  /* 0x0000003a05057211 */ /* 0x000fe200078f18ff */
[----:B------:R-:W-:Y:S01]  /*1340*/  USHF.L.U32 UR42, UR42, 0x3, URZ ;  /* 0x000000032a2a7899 */ /* 0x000fe2000800063f */
[----:B------:R-:W-:Y:S01]  /*1350*/  ISETP.NE.AND P0, PT, R6, RZ, PT ;  /* 0x000000ff0600720c */ /* 0x000fe20003f05270 */
[----:B------:R-:W-:Y:S01]  /*1360*/  IMAD.IADD R60, R3, 0x1, -R60 ;  /* 0x00000001033c7824 */ /* 0x000fe200078e0a3c */
[----:B------:R-:W-:Y:S01]  /*1370*/  LOP3.LUT R5, R5, 0xfffffff8, RZ, 0xc0, !PT ;  /* 0xfffffff805057812 */ /* 0x000fe200078ec0ff */
[----:B-1----:R-:W-:Y:S01]  /*1380*/  ULEA UR41, UR4, UR41, 0x18 ;  /* 0x0000002904297291 */ /* 0x002fe2000f8ec03f */
[----:B------:R-:W-:Y:S01]  /*1390*/  SEL R71, RZ, 0x1, P0 ;  /* 0x00000001ff477807 */ /* 0x000fe20000000000 */
[----:B------:R-:W-:-:S02]  /*13a0*/  IMAD.U32 R62, RZ, RZ, UR42 ;  /* 0x0000002aff3e7e24 */ /* 0x000fc4000f8e00ff */
[----:B------:R-:W-:Y:S01]  /*13b0*/  UIADD3 UR47, UR41, 0x70, URZ ;  /* 0x00000070292f7890 */ /* 0x000fe2000fffe03f */
[----:B------:R-:W-:Y:S01]  /*13c0*/  IMAD.IADD R58, R58, 0x1, -R5 ;  /* 0x000000013a3a7824 */ /* 0x000fe200078e0a05 */
[----:B------:R-:W-:Y:S01]  /*13d0*/  UIADD3 UR4, UR41, 0x180, URZ ;  /* 0x0000018029047890 */ /* 0x000fe2000fffe03f */
[----:B------:R-:W-:Y:S01]  /*13e0*/  SHF.R.S32.HI R5, RZ, 0x5, R0 ;  /* 0x00000005ff057819 */ /* 0x000fe20000011400 */
[----:B------:R-:W-:Y:S01]  /*13f0*/  UIADD3 UR5, UR41, 0xc180, URZ ;  /* 0x0000c18029057890 */ /* 0x000fe2000fffe03f */
[C---:B------:R-:W-:Y:S01]  /*1400*/  LOP3.LUT R64, R62.reuse, 0x8, RZ, 0xc0, !PT ;  /* 0x000000083e407812 */ /* 0x040fe200078ec0ff */
[----:B------:R-:W-:Y:S01]  /*1410*/  USHF.R.U32.HI UR4, URZ, 0x4, UR4 ;  /* 0x000000043f047899 */ /* 0x000fe20008011604 */
[--C-:B------:R-:W-:Y:S01]  /*1420*/  SHF.R.S32.HI R59, RZ, 0x1f, R58.reuse ;  /* 0x0000001fff3b7819 */ /* 0x100fe2000001143a */
[----:B------:R-:W-:Y:S01]  /*1430*/  USHF.R.U32.HI UR5, URZ, 0x4, UR5 ;  /* 0x000000043f057899 */ /* 0x000fe20008011605 */
[C-C-:B------:R-:W-:Y:S01]  /*1440*/  IMAD R65, R5.reuse, -0x10, -R58.reuse ;  /* 0xfffffff005417824 */ /* 0x140fe200078e0a3a */
[----:B------:R-:W-:Y:S01]  /*1450*/  ULOP3.LUT UR4, UR4, 0x3fff, URZ, 0xc0, !UPT ;  /* 0x00003fff04047892 */ /* 0x000fe2000f8ec03f */
[----:B------:R-:W-:Y:S01]  /*1460*/  IMAD.U32 R61, RZ, RZ, UR47 ;  /* 0x0000002fff3d7e24 */ /* 0x000fe2000f8e00ff */
[----:B------:R-:W-:Y:S01]  /*1470*/  ULOP3.LUT UR5, UR5, 0x3fff, URZ, 0xc0, !UPT ;  /* 0x00003fff05057892 */ /* 0x000fe2000f8ec03f */
[----:B------:R-:W-:Y:S01]  /*1480*/  IMAD.WIDE R58, R5, 0x10, R58 ;  /* 0x00000010053a7825 */ /* 0x000fe200078e023a */
[----:B------:R-:W-:Y:S01]  /*1490*/  LOP3.LUT R62, R62, 0x8, RZ, 0xc, !PT ;  /* 0x000000083e3e7812 */ /* 0x000fe200078e0cff */
[----:B------:R-:W-:Y:S01]  /*14a0*/  ULOP3.LUT UR44, UR4, 0x10000, URZ, 0xfc, !UPT ;  /* 0x00010000042c7892 */ /* 0x000fe2000f8efc3f */
[----:B------:R-:W-:Y:S01]  /*14b0*/  LOP3.LUT R64, R64, 0x18, RZ, 0x3c, !PT ;  /* 0x0000001840407812 */ /* 0x000fe200078e3cff */
[----:B------:R-:W-:Y:S01]  /*14c0*/  VIADD R63, R61, UR42 ;  /* 0x0000002a3d3f7c36 */ /* 0x000fe20008000000 */
[----:B------:R-:W-:Y:S01]  /*14d0*/  ULOP3.LUT UR45, UR5, 0x10000, URZ, 0xfc, !UPT ;  /* 0x00010000052d7892 */ /* 0x000fe2000f8efc3f */
[----:B------:R-:W-:-:S11]  /*14e0*/  VIADD R65, R65, UR6 ;  /* 0x0000000641417c36 */ /* 0x000fd60008000000 */
.L_x_98:
[----:B------:R-:W-:Y:S01]  /*14f0*/  SHF.L.U32 R0, R71, 0x1f, RZ ;  /* 0x0000001f47007819 */ /* 0x000fe200000006ff */
[----:B------:R-:W-:Y:S02]  /*1500*/  ULDC UR4, c[0x0][0x28c] ;  /* 0x0000a30000047ab9 */ /* 0x000fe40000000800 */
[----:B------:R-:W-:Y:S01]  /*1510*/  ISETP.LT.AND P1, PT, RZ, UR4, PT ;  /* 0x00000004ff007c0c */ /* 0x000fe2000bf21270 */
[----:B-1----:R-:W1:Y:S02]  /*1520*/  SYNCS.PHASECHK.TRANS64.TRYWAIT P0, [R61+UR42], R0 ;  /* 0x000000003d0075a7 */ /* 0x002e64000800016a */
[----:B-1-34-:R-:W-:Y:S10]  /*1530*/  @!P0 BRA `(.L_x_15) ;  /* 0x0000004400648947 */ /* 0x01aff40003800000 */
.L_x_122:
[----:B------:R-:W-:Y:S05]  /*1540*/  @P1 BRA `(.L_x_16) ;  /* 0x0000000000401947 */ /* 0x000fea0003800000 */
[----:B-1----:R-:W-:Y:S01]  /*1550*/  MOV R0, 0x0 ;  /* 0x0000000000007802 */ /* 0x002fe20000000f00 */
[----:B------:R-:W-:Y:S01]  /*1560*/  ULDC.64 UR4, c[0x4][0x68] ;  /* 0x01001a0000047ab9 */ /* 0x000fe20000000a00 */
[----:B------:R-:W-:Y:S01]  /*1570*/  ULDC.64 UR6, c[0x4][0x8] ;  /* 0x0100020000067ab9 */ /* 0x000fe20000000a00 */
[----:B------:R-:W-:Y:S01]  /*1580*/  IMAD.U32 R4, RZ, RZ, UR4 ;  /* 0x00000004ff047e24 */ /* 0x000fe2000f8e00ff */
[----:B------:R1:W2:Y:S01]  /*1590*/  LDC.64 R14, c[0x4][R0] ;  /* 0x01000000000e7b82 */ /* 0x0002a20000000a00 */
[----:B------:R-:W-:Y:S01]  /*15a0*/  IMAD.U32 R5, RZ, RZ, UR5 ;  /* 0x00000005ff057e24 */ /* 0x000fe2000f8e00ff */
[----:B------:R-:W-:Y:S01]  /*15b0*/  ULDC.64 UR4, c[0x4][0x70] ;  /* 0x01001c0000047ab9 */ /* 0x000fe20000000a00 */
[----:B------:R-:W-:Y:S02]  /*15c0*/  IMAD.U32 R10, RZ, RZ, UR6 ;  /* 0x00000006ff0a7e24 */ /* 0x000fe4000f8e00ff */
[----:B------:R-:W-:Y:S02]  /*15d0*/  IMAD.U32 R6, RZ, RZ, UR4 ;  /* 0x00000004ff067e24 */ /* 0x000fe4000f8e00ff */
[----:B------:R-:W-:-:S02]  /*15e0*/  IMAD.U32 R7, RZ, RZ, UR5 ;  /* 0x00000005ff077e24 */ /* 0x000fc4000f8e00ff */
[----:B------:R-:W-:Y:S02]  /*15f0*/  IMAD.U32 R11, RZ, RZ, UR7 ;  /* 0x00000007ff0b7e24 */ /* 0x000fe4000f8e00ff */
[----:B------:R-:W-:Y:S02]  /*1600*/  IMAD.MOV.U32 R8, RZ, RZ, 0x1e1 ;  /* 0x000001e1ff087424 */ /* 0x000fe400078e00ff */
[----:B0-----:R-:W-:Y:S02]  /*1610*/  IMAD.MOV.U32 R12, RZ, RZ, 0x1 ;  /* 0x00000001ff0c7424 */ /* 0x001fe400078e00ff */
[----:B-1----:R-:W-:-:S07]  /*1620*/  IMAD.MOV.U32 R13, RZ, RZ, RZ ;  /* 0x000000ffff0d7224 */ /* 0x002fce00078e00ff */
[----:B------:R-:W-:-:S07]  /*1630*/  LEPC R20, `(.L_x_16) ;  /* 0x000000001014794e */ /* 0x000fce0000000000 */
[----:B--2--5:R-:W-:Y:S05]  /*1640*/  CALL.ABS.NOINC R14 ;  /* 0x000000000e007343 */ /* 0x024fea0003c00000 */
.L_x_16:
[----:B------:R-:W-:-:S13]  /*1650*/  ISETP.NE.AND P0, PT, R70, 0x3, PT ;  /* 0x000000034600780c */ /* 0x000fda0003f05270 */
[----:B------:R-:W-:Y:S05]  /*1660*/  @!P0 BRA `(.L_x_17) ;  /* 0x0000000000048947 */ /* 0x000fea0003800000 */
[----:B------:R-:W-:Y:S01]  /*1670*/  BPT.TRAP 0x1 ;  /* 0x000000040000795c */ /* 0x000fe20000300000 */
.L_x_17:
[----:B------:R-:W-:Y:S02]  /*1680*/  IMAD.U32 R3, RZ, RZ, UR38 ;  /* 0x00000026ff037e24 */ /* 0x000fe4000f8e00ff */
[----:B-1----:R-:W-:-:S03]  /*1690*/  IMAD.U32 R0, RZ, RZ, UR39 ;  /* 0x00000027ff007e24 */ /* 0x002fc6000f8e00ff */
[----:B------:R-:W-:Y:S02]  /*16a0*/  LEA R3, R3, UR41, 0x3 ;  /* 0x0000002903037c11 */ /* 0x000fe4000f8e18ff */
[----:B------:R-:W-:-:S04]  /*16b0*/  SHF.L.U32 R0, R0, 0x1f, RZ ;  /* 0x0000001f00007819 */ /* 0x000fc800000006ff */
[----:B------:R1:W2:Y:S01]  /*16c0*/  SYNCS.PHASECHK.TRANS64.TRYWAIT P1, [R3+URZ], R0 ;  /* 0x00000000030075a7 */ /* 0x0002a2000802017f */
[----:B------:R-:W-:Y:S05]  /*16d0*/  @!P0 BRA `(.L_x_18) ;  /* 0x0000000000048947 */ /* 0x000fea0003800000 */
[----:B------:R-:W-:Y:S01]  /*16e0*/  BPT.TRAP 0x1 ;  /* 0x000000040000795c */ /* 0x000fe20000300000 */
.L_x_18:
[----:B--2---:R-:W-:Y:S05]  /*16f0*/  @P1 BRA `(.L_x_19) ;  /* 0x0000000000081947 */ /* 0x004fea0003800000 */
[----:B------:R-:W2:Y:S02]  /*1700*/  SYNCS.PHASECHK.TRANS64.TRYWAIT P1, [R3+URZ], R0 ;  /* 0x00000000030075a7 */ /* 0x000ea4000802017f */
[----:B--2---:R-:W-:Y:S05]  /*1710*/  @!P1 BRA `(.L_x_20) ;  /* 0x0000004400009947 */ /* 0x004fea0003800000 */
.L_x_19:
[----:B------:R-:W-:Y:S05]  /*1720*/  WARPSYNC.ALL ;  /* 0x0000000000007948 */ /* 0x000fea0003800000 */
[----:B------:R-:W-:Y:S01]  /*1730*/  ULEA UR8, UR38, UR44, 0x9 ;  /* 0x0000002c26087291 */ /* 0x000fe2000f8e483f */
[----:B------:R-:W-:Y:S01]  /*1740*/  WARPGROUP.ARRIVE ;  /* 0x00000000000079c5 */ /* 0x000fe20000000000 */
[----:B------:R-:W-:Y:S01]  /*1750*/  ULEA UR9, UR38, UR45, 0x9 ;  /* 0x0000002d26097291 */ /* 0x000fe2000f8e483f */
[----:B-12---:R-:W-:Y:S01]  /*1760*/  IMAD.U32 R0, RZ, RZ, UR43 ;  /* 0x0000002bff007e24 */ /* 0x006fe2000f8e00ff */
[----:B------:R-:W-:Y:S01]  /*1770*/  UMOV UR5, 0x40000040 ;  /* 0x4000004000057882 */ /* 0x000fe20000000000 */
[----:B------:R-:W-:-:S02]  /*1780*/  UMOV UR7, 0x40000040 ;  /* 0x4000004000077882 */ /* 0x000fc40000000000 */
[----:B------:R-:W-:Y:S01]  /*1790*/  UMOV UR4, UR8 ;  /* 0x0000000800047c82 */ /* 0x000fe20008000000 */
[----:B------:R-:W-:Y:S01]  /*17a0*/  ISETP.GE.AND P1, PT, R0, 0x1, PT ;  /* 0x000000010000780c */ /* 0x000fe20003f26270 */
[----:B------:R-:W-:Y:S02]  /*17b0*/  UMOV UR6, UR9 ;  /* 0x0000000900067c82 */ /* 0x000fe40008000000 */
[----:B------:R-:W-:Y:S01]  /*17c0*/  HGMMA.64x64x16.F32.BF16 R24, gdesc[UR4], RZ, !UPT, gsb0 ;  /* 0x00e00000041879f0 */ /* 0x000fe2000c0018ff */
[----:B------:R-:W-:Y:S02]  /*17d0*/  UIADD3 UR4, UR8, 0x2, URZ ;  /* 0x0000000208047890 */ /* 0x000fe4000fffe03f */
[----:B------:R-:W-:Y:S01]  /*17e0*/  UIADD3 UR6, UR9, 0x2, URZ ;  /* 0x0000000209067890 */ /* 0x000fe2000fffe03f */
[----:B------:R-:W-:Y:S01]  /*17f0*/  UMOV UR5, 0x40000040 ;  /* 0x4000004000057882 */ /* 0x000fe20000000000 */
[----:B------:R-:W-:Y:S01]  /*1800*/  UMOV UR7, 0x40000040 ;  /* 0x4000004000077882 */ /* 0x000fe20000000000 */
[----:B------:R-:W-:-:S02]  /*1810*/  WARPGROUP.DEPBAR.LE gsb0, 0x0 ;  /* 0x00008000000079c5 */ /* 0x000fc40000010000 */
[----:B------:R-:W-:-:S06]  /*1820*/  WARPGROUP.ARRIVE ;  /* 0x00000000000079c5 */ /* 0x000fcc0000000000 */
[----:B------:R-:W-:Y:S01]  /*1830*/  HGMMA.64x64x16.F32.BF16 R24, gdesc[UR4], R24, gsb0 ;  /* 0x00e00000041879f0 */ /* 0x000fe20008001818 */
[----:B------:R-:W-:Y:S02]  /*1840*/  UIADD3 UR4, UR8, 0x4, URZ ;  /* 0x0000000408047890 */ /* 0x000fe4000fffe03f */
[----:B------:R-:W-:Y:S01]  /*1850*/  UIADD3 UR6, UR9, 0x4, URZ ;  /* 0x0000000409067890 */ /* 0x000fe2000fffe03f */
[----:B------:R-:W-:Y:S01]  /*1860*/  UMOV UR5, 0x40000040 ;  /* 0x4000004000057882 */ /* 0x000fe20000000000 */
[----:B------:R-:W-:Y:S01]  /*1870*/  UMOV UR7, 0x40000040 ;  /* 0x4000004000077882 */ /* 0x000fe20000000000 */
[----:B------:R-:W-:Y:S02]  /*1880*/  WARPGROUP.DEPBAR.LE gsb0, 0x0 ;  /* 0x00008000000079c5 */ /* 0x000fe40000010000 */
        /* <DEDUP_REMOVED lines=8> */
[----:B------:R-:W-:Y:S03]  /*1910*/  HGMMA.64x64x16.F32.BF16 R24, gdesc[UR4], R24, gsb0 ;  /* 0x00e00000041879f0 */ /* 0x000fe60008001818 */
[----:B------:R-:W-:Y:S02]  /*1920*/  WARPGROUP.DEPBAR.LE gsb0, 0x0 ;  /* 0x00008000000079c5 */ /* 0x000fe40000010000 */
[----:B------:R-:W-:Y:S05]  /*1930*/  @!P1 BRA `(.L_x_21) ;  /* 0x0000000400109947 */ /* 0x000fea0003800000 */
[----:B------:R-:W-:Y:S01]  /*1940*/  UIADD3 UR4, UR38, 0x1, URZ ;  /* 0x0000000126047890 */ /* 0x000fe2000fffe03f */
[----:B------:R-:W-:Y:S01]  /*1950*/  IMAD.U32 R0, RZ, RZ, UR43 ;  /* 0x0000002bff007e24 */ /* 0x000fe2000f8e00ff */
[----:B------:R-:W-:Y:S02]  /*1960*/  UMOV UR9, UR38 ;  /* 0x0000002600097c82 */ /* 0x000fe40008000000 */
[----:B------:R-:W-:-:S04]  /*1970*/  UISETP.NE.AND UP0, UPT, UR4, 0x6, UPT ;  /* 0x000000060400788c */ /* 0x000fc8000bf05270 */
[----:B------:R-:W-:Y:S02]  /*1980*/  USEL UR5, URZ, 0x1, UP0 ;  /* 0x000000013f057887 */ /* 0x000fe40008000000 */
[----:B------:R-:W-:Y:S02]  /*1990*/  USEL UR8, UR4, URZ, UP0 ;  /* 0x0000003f04087287 */ /* 0x000fe40008000000 */
[----:B------:R-:W-:-:S06]  /*19a0*/  ULOP3.LUT UR5, UR39, UR5, URZ, 0x3c, !UPT ;  /* 0x0000000527057292 */ /* 0x000fcc000f8e3c3f */
[----:B------:R-:W-:-:S07]  /*19b0*/  IMAD.U32 R5, RZ, RZ, UR5 ;  /* 0x00000005ff057e24 */ /* 0x000fce000f8e00ff */
.L_x_28:
[----:B-12---:R-:W-:Y:S05]  /*19c0*/  @!P0 BRA `(.L_x_22) ;  /* 0x0000000000048947 */ /* 0x006fea0003800000 */
[----:B------:R-:W-:Y:S01]  /*19d0*/  BPT.TRAP 0x1 ;  /* 0x000000040000795c */ /* 0x000fe20000300000 */
.L_x_22:
[----:B------:R-:W-:Y:S01]  /*19e0*/  ULEA UR4, UR8, UR41, 0x3 ;  /* 0x0000002908047291 */ /* 0x000fe2000f8e183f */
[----:B------:R-:W-:-:S08]  /*19f0*/  SHF.L.U32 R3, R5, 0x1f, RZ ;  /* 0x0000001f05037819 */ /* 0x000fd000000006ff */
[----:B------:R1:W2:Y:S01]  /*1a00*/  SYNCS.PHASECHK.TRANS64.TRYWAIT P1, [UR4], R3 ;  /* 0x00000003ff0075a7 */ /* 0x0002a20008020144 */
[----:B------:R-:W-:Y:S05]  /*1a10*/  @!P0 BRA `(.L_x_23) ;  /* 0x0000000000048947 */ /* 0x000fea0003800000 */
[----:B------:R-:W-:Y:S01]  /*1a20*/  BPT.TRAP 0x1 ;  /* 0x000000040000795c */ /* 0x000fe20000300000 */
.L_x_23:
[----:B--2---:R-:W-:Y:S05]  /*1a30*/  @P1 BRA `(.L_x_24) ;  /* 0x0000000000081947 */ /* 0x004fea0003800000 */
[----:B------:R-:W2:Y:S02]  /*1a40*/  SYNCS.PHASECHK.TRANS64.TRYWAIT P1, [UR4], R3 ;  /* 0x00000003ff0075a7 */ /* 0x000ea40008020144 */
[----:B--2---:R-:W-:Y:S05]  /*1a50*/  @!P1 BRA `(.L_x_25) ;  /* 0x0000004000449947 */ /* 0x004fea0003800000 */
.L_x_24:
[----:B------:R-:W-:Y:S01]  /*1a60*/  ULEA UR10, UR8, UR44, 0x9 ;  /* 0x0000002c080a7291 */ /* 0x000fe2000f8e483f */
[----:B------:R-:W-:Y:S01]  /*1a70*/  WARPGROUP.ARRIVE ;  /* 0x00000000000079c5 */ /* 0x000fe20000000000 */
[----:B------:R-:W-:Y:S01]  /*1a80*/  ULEA UR11, UR8, UR45, 0x9 ;  /* 0x0000002d080b7291 */ /* 0x000fe2000f8e483f */
[----:B------:R-:W-:Y:S01]  /*1a90*/  UMOV UR5, 0x40000040 ;  /* 0x4000004000057882 */ /* 0x000fe20000000000 */
[----:B------:R-:W-:-:S03]  /*1aa0*/  UMOV UR7, 0x40000040 ;  /* 0x4000004000077882 */ /* 0x000fc60000000000 */
[----:B------:R-:W-:Y:S02]  /*1ab0*/  UMOV UR4, UR10 ;  /* 0x0000000a00047c82 */ /* 0x000fe40008000000 */
[----:B------:R-:W-:Y:S02]  /*1ac0*/  UMOV UR6, UR11 ;  /* 0x0000000b00067c82 */ /* 0x000fe40008000000 */
[----:B------:R-:W-:Y:S01]  /*1ad0*/  HGMMA.64x64x16.F32.BF16 R24, gdesc[UR4], R24, gsb0 ;  /* 0x00e00000041879f0 */ /* 0x000fe20008001818 */
        /* <DEDUP_REMOVED lines=23> */
[----:B------:R-:W-:Y:S01]  /*1c50*/  BPT.TRAP 0x1 ;  /* 0x000000040000795c */ /* 0x000fe20000300000 */
.L_x_26:
[----:B------:R-:W-:Y:S01]  /*1c60*/  ULEA UR4, UR9, UR41, 0x3 ;  /* 0x0000002909047291 */ /* 0x000fe2000f8e183f */
[----:B------:R-:W-:-:S03]  /*1c70*/  ISETP.GT.U32.AND P1, PT, R16, 0x1, PT ;  /* 0x000000011000780c */ /* 0x000fc60003f24070 */
[----:B------:R-:W-:-:S04]  /*1c80*/  UIADD3 UR4, UR4, 0x30, URZ ;  /* 0x0000003004047890 */ /* 0x000fc8000fffe03f */
[----:B------:R-:W-:-:S09]  /*1c90*/  UPRMT UR4, URZ, 0x654, UR4 ;  /* 0x000006543f047896 */ /* 0x000fd20008000004 */
[----:B------:R-:W-:Y:S01]  /*1ca0*/  SYNCS.ARRIVE.TRANS64.RED.A1T0 RZ, [UR4], RZ ;  /* 0x000000ffffff79a7 */ /* 0x000fe20008100404 */
[----:B------:R-:W-:Y:S05]  /*1cb0*/  @P1 BRA `(.L_x_27) ;  /* 0x0000000000041947 */ /* 0x000fea0003800000 */
[----:B------:R-:W-:Y:S01]  /*1cc0*/  BPT.TRAP 0x1 ;  /* 0x000000040000795c */ /* 0x000fe20000300000 */
.L_x_27:
[----:B------:R-:W-:Y:S01]  /*1cd0*/  UIADD3 UR8, UR8, 0x1, URZ ;  /* 0x0000000108087890 */ /* 0x000fe2000fffe03f */
[C---:B------:R-:W-:Y:S01]  /*1ce0*/  ISETP.GT.AND P1, PT, R0.reuse, 0x1, PT ;  /* 0x000000010000780c */ /* 0x040fe20003f24270 */
[----:B------:R-:W-:Y:S01]  /*1cf0*/  UIADD3 UR9, UR9, 0x1, URZ ;  /* 0x0000000109097890 */ /* 0x000fe2000fffe03f */
[----:B------:R-:W-:Y:S01]  /*1d00*/  VIADD R0, R0, 0xffffffff ;  /* 0xffffffff00007836 */ /* 0x000fe20000000000 */
[----:B------:R-:W-:Y:S02]  /*1d10*/  UISETP.NE.AND UP0, UPT, UR8, 0x6, UPT ;  /* 0x000000060800788c */ /* 0x000fe4000bf05270 */
[----:B------:R-:W-:Y:S02]  /*1d20*/  UISETP.NE.AND UP1, UPT, UR9, 0x6, UPT ;  /* 0x000000060900788c */ /* 0x000fe4000bf25270 */
[----:B------:R-:W-:Y:S02]  /*1d30*/  USEL UR4, URZ, 0x1, UP0 ;  /* 0x000000013f047887 */ /* 0x000fe40008000000 */
[----:B------:R-:W-:-:S02]  /*1d40*/  USEL UR8, UR8, URZ, UP0 ;  /* 0x0000003f08087287 */ /* 0x000fc40008000000 */
[----:B------:R-:W-:Y:S02]  /*1d50*/  USEL UR9, UR9, URZ, UP1 ;  /* 0x0000003f09097287 */ /* 0x000fe40008800000 */
[----:B------:R-:W-:Y:S01]  /*1d60*/  LOP3.LUT R5, R5, UR4, RZ, 0x3c, !PT ;  /* 0x0000000405057c12 */ /* 0x000fe2000f8e3cff */
[----:B------:R-:W-:Y:S09]  /*1d70*/  @P1 BRA `(.L_x_28) ;  /* 0xfffffffc00101947 */ /* 0x000ff2000383ffff */
.L_x_21:
[----:B------:R-:W3:Y:S01]  /*1d80*/  LDC R0, c[0x0][0x28c] ;  /* 0x0000a300ff007b82 */ /* 0x000ee20000000800 */
[----:B------:R4:W-:Y:S01]  /*1d90*/  SYNCS.ARRIVE.TRANS64.A1T0 RZ, [R62+UR47], RZ ;  /* 0x000000ff3eff79a7 */ /* 0x0009e2000810002f */
[----:B---3--:R-:W-:-:S13]  /*1da0*/  ISETP.GE.AND P1, PT, R0, 0x1, PT ;  /* 0x000000010000780c */ /* 0x008fda0003f26270 */
[----:B----4-:R-:W-:Y:S05]  /*1db0*/  @!P1 BRA `(.L_x_29) ;  /* 0x0000000000349947 */ /* 0x010fea0003800000 */
[----:B------:R-:W-:Y:S05]  /*1dc0*/  @!P0 BRA `(.L_x_30) ;  /* 0x0000000000048947 */ /* 0x000fea0003800000 */
[----:B------:R-:W-:Y:S01]  /*1dd0*/  BPT.TRAP 0x1 ;  /* 0x000000040000795c */ /* 0x000fe20000300000 */
.L_x_30:
[----:B------:R-:W-:Y:S01]  /*1de0*/  UIADD3 UR6, UR43, UR38, URZ ;  /* 0x000000262b067290 */ /* 0x000fe2000fffe03f */
[----:B------:R-:W-:-:S03]  /*1df0*/  ISETP.GT.U32.AND P0, PT, R16, 0x1, PT ;  /* 0x000000011000780c */ /* 0x000fc60003f04070 */
[----:B------:R-:W-:-:S04]  /*1e00*/  UIMAD.WIDE.U32 UR4, UR6, -0x55555555, URZ ;  /* 0xaaaaaaab060478a5 */ /* 0x000fc8000f8e003f */
[----:B------:R-:W-:-:S04]  /*1e10*/  USHF.R.U32.HI UR4, URZ, 0x2, UR5 ;  /* 0x000000023f047899 */ /* 0x000fc80008011605 */
[----:B------:R-:W-:-:S04]  /*1e20*/  UIMAD UR6, UR4, -0x6, UR6 ;  /* 0xfffffffa040678a4 */ /* 0x000fc8000f8e0206 */
[----:B------:R-:W-:-:S04]  /*1e30*/  ULEA UR6, UR6, UR41, 0x3 ;  /* 0x0000002906067291 */ /* 0x000fc8000f8e183f */
[----:B------:R-:W-:-:S04]  /*1e40*/  UIADD3 UR6, UR6, 0x30, URZ ;  /* 0x0000003006067890 */ /* 0x000fc8000fffe03f */
[----:B------:R-:W-:-:S09]  /*1e50*/  UPRMT UR6, URZ, 0x654, UR6 ;  /* 0x000006543f067896 */ /* 0x000fd20008000006 */
[----:B------:R-:W-:Y:S01]  /*1e60*/  SYNCS.ARRIVE.TRANS64.RED.A1T0 RZ, [UR6], RZ ;  /* 0x000000ffffff79a7 */ /* 0x000fe20008100406 */
[----:B------:R-:W-:Y:S05]  /*1e70*/  @P0 BRA `(.L_x_29) ;  /* 0x0000000000040947 */ /* 0x000fea0003800000 */
[----:B------:R-:W-:Y:S01]  /*1e80*/  BPT.TRAP 0x1 ;  /* 0x000000040000795c */ /* 0x000fe20000300000 */
.L_x_29:
[----:B------:R-:W-:Y:S01]  /*1e90*/  SHF.L.U32 R0, R71, 0x1f, RZ ;  /* 0x0000001f47007819 */ /* 0x000fe200000006ff */
[----:B------:R-:W-:Y:S01]  /*1ea0*/  UIADD3 UR38, UR46, UR38, URZ ;  /* 0x000000262e267290 */ /* 0x000fe2000fffe03f */
[----:B------:R-:W3:Y:S01]  /*1eb0*/  LDC R7, c[0x0][0x288] ;  /* 0x0000a200ff077b82 */ /* 0x000ee20000000800 */
[----:B------:R-:W-:Y:S01]  /*1ec0*/  UISETP.GE.U32.AND UP1, UPT, UR46, 0x6, UPT ;  /* 0x000000062e00788c */ /* 0x000fe2000bf26070 */
[----:B------:R-:W-:Y:S01]  /*1ed0*/  IMAD.SHL.U32 R8, R60, 0x2, RZ ;  /* 0x000000023c087824 */ /* 0x000fe200078e00ff */
[----:B------:R-:W-:Y:S02]  /*1ee0*/  UISETP.GT.U32.AND UP0, UPT, UR38, 0x5, UPT ;  /* 0x000000052600788c */ /* 0x000fe4000bf04070 */
[----:B------:R-:W-:Y:S02]  /*1ef0*/  UIMAD.WIDE.U32 UR4, UR38, -0x55555555, URZ ;  /* 0xaaaaaaab260478a5 */ /* 0x000fe4000f8e003f */
[----:B------:R-:W-:Y:S01]  /*1f00*/  UISETP.LT.U32.AND UP0, UPT, UR46, 0x6, UP0 ;  /* 0x000000062e00788c */ /* 0x000fe20008701070 */
[----:B------:R-:W4:Y:S01]  /*1f10*/  SYNCS.PHASECHK.TRANS64.TRYWAIT P0, [R61+UR42+0x10], R0 ;  /* 0x000010003d0075a7 */ /* 0x000f22000800016a */
[----:B------:R-:W-:Y:S01]  /*1f20*/  USHF.R.U32.HI UR4, URZ, 0x2, UR5 ;  /* 0x000000023f047899 */ /* 0x000fe20008011605 */
[----:B------:R-:W-:Y:S01]  /*1f30*/  SHF.R.S32.HI R9, RZ, 0x1f, R8 ;  /* 0x0000001fff097819 */ /* 0x000fe20000011408 */
[----:B------:R-:W-:-:S02]  /*1f40*/  USEL UR6, URZ, 0x1, !UP0 ;  /* 0x000000013f067887 */ /* 0x000fc4000c000000 */
[----:B------:R-:W-:Y:S02]  /*1f50*/  UIMAD UR38, UR4, -0x6, UR38 ;  /* 0xfffffffa042678a4 */ /* 0x000fe4000f8e0226 */
[----:B------:R-:W-:-:S04]  /*1f60*/  ULOP3.LUT UR39, UR39, UR6, URZ, 0x3c, !UPT ;  /* 0x0000000627277292 */ /* 0x000fc8000f8e3c3f */
[----:B------:R-:W-:Y:S01]  /*1f70*/  @UP1 ULOP3.LUT UR39, UR39, 0x1, UR4, 0x78, !UPT ;  /* 0x0000000127271892 */ /* 0x000fe2000f8e7804 */
[----:B---34-:R-:W-:Y:S11]  /*1f80*/  @!P0 BRA `(.L_x_31) ;  /* 0x0000003c00108947 */ /* 0x018ff60003800000 */
.L_x_123:
[----:B---3--:R-:W-:Y:S01]  /*1f90*/  IMAD.SHL.U32 R0, R19, 0x40, RZ ;  /* 0x0000004013007824 */ /* 0x008fe200078e00ff */
[----:B------:R-:W-:Y:S01]  /*1fa0*/  ULDC UR6, c[0x0][0x284] ;  /* 0x0000a10000067ab9 */ /* 0x000fe20000000800 */
[----:B------:R-:W-:Y:S01]  /*1fb0*/  IMAD.SHL.U32 R14, R22, 0x40, RZ ;  /* 0x00000040160e7824 */ /* 0x000fe200078e00ff */
[----:B------:R-:W-:Y:S01]  /*1fc0*/  SHF.R.S32.HI R11, RZ, 0x1f, R2 ;  /* 0x0000001fff0b7819 */ /* 0x000fe20000011402 */
[----:B------:R-:W-:Y:S01]  /*1fd0*/  ULDC.64 UR4, c[0x0][0x5d0] ;  /* 0x0001740000047ab9 */ /* 0x000fe20000000a00 */
[----:B------:R-:W-:Y:S01]  /*1fe0*/  ISETP.GE.AND P0, PT, R0, UR6, PT ;  /* 0x0000000600007c0c */ /* 0x000fe2000bf06270 */
[----:B--2---:R-:W-:Y:S01]  /*1ff0*/  IMAD.WIDE.U32 R4, R2, UR4, R8 ;  /* 0x0000000402047c25 */ /* 0x004fe2000f8e0008 */
[----:B------:R-:W-:Y:S02]  /*2000*/  SHF.R.S32.HI R15, RZ, 0x1f, R14 ;  /* 0x0000001fff0f7819 */ /* 0x000fe4000001140e */
[C---:B------:R-:W-:Y:S01]  /*2010*/  ISETP.GE.OR P0, PT, R14.reuse, R7, P0 ;  /* 0x000000070e00720c */ /* 0x040fe20000706670 */
[----:B-1----:R-:W-:Y:S01]  /*2020*/  IMAD R3, R11, UR4, RZ ;  /* 0x000000040b037c24 */ /* 0x002fe2000f8e02ff */
[----:B------:R-:W-:-:S03]  /*2030*/  IADD3 R4, P1, R14, R4, RZ ;  /* 0x000000040e047210 */ /* 0x000fc60007f3e0ff */
[----:B------:R-:W-:-:S05]  /*2040*/  IMAD R3, R2, UR5, R3 ;  /* 0x0000000502037c24 */ /* 0x000fca000f8e0203 */
[----:B------:R-:W-:-:S03]  /*2050*/  IADD3.X R5, R15, R5, R3, P1, !PT ;  /* 0x000000050f057210 */ /* 0x000fc60000ffe403 */
[----:B------:R-:W-:Y:S05]  /*2060*/  @P0 BRA `(.L_x_32) ;  /* 0x0000002000b00947 */ /* 0x000fea0003800000 */
[----:B------:R-:W1:Y:S01]  /*2070*/  LDC.64 R74, c[0x0][0x5c8] ;  /* 0x00017200ff4a7b82 */ /* 0x000e620000000a00 */
[----:B-----5:R-:W-:Y:S01]  /*2080*/  FSETP.NEU.AND P0, PT, R57, RZ, PT ;  /* 0x000000ff3900720b */ /* 0x020fe20003f0d000 */
[----:B------:R-:W-:Y:S01]  /*2090*/  IMAD R3, R60, -0x2, R7 ;  /* 0xfffffffe3c037824 */ /* 0x000fe200078e0207 */
[----:B------:R-:W-:Y:S01]  /*20a0*/  BSSY B0, `(.L_x_32) ;  /* 0x0000228000007945 */ /* 0x000fe20003800000 */
[----:B------:R-:W-:-:S04]  /*20b0*/  IMAD.WIDE R66, R19, 0x40, R58 ;  /* 0x0000004013427825 */ /* 0x000fc800078e023a */
[----:B------:R-:W-:Y:S02]  /*20c0*/  IMAD.IADD R3, R3, 0x1, -R14 ;  /* 0x0000000103037824 */ /* 0x000fe400078e0a0e */
[----:B------:R-:W-:-:S03]  /*20d0*/  IMAD.IADD R0, R65, 0x1, -R0 ;  /* 0x0000000141007824 */ /* 0x000fc600078e0a00 */
[----:B------:R-:W-:-:S04]  /*20e0*/  ISETP.GT.AND P2, PT, R3, RZ, PT ;  /* 0x000000ff0300720c */ /* 0x000fc80003f44270 */
[----:B------:R-:W-:Y:S01]  /*20f0*/  ISETP.GT.AND P1, PT, R0, RZ, P2 ;  /* 0x000000ff0000720c */ /* 0x000fe20001724270 */
[-C--:B-1----:R-:W-:Y:S02]  /*2100*/  IMAD R6, R67, R74.reuse, RZ ;  /* 0x0000004a43067224 */ /* 0x082fe400078e02ff */
[----:B------:R-:W-:-:S04]  /*2110*/  IMAD.WIDE.U32 R68, R66, R74, R4 ;  /* 0x0000004a42447225 */ /* 0x000fc800078e0004 */
[----:B------:R-:W-:-:S04]  /*2120*/  IMAD R5, R66, R75, R6 ;  /* 0x0000004b42057224 */ /* 0x000fc800078e0206 */
[----:B------:R-:W-:Y:S01]  /*2130*/  IMAD.IADD R7, R69, 0x1, R5 ;  /* 0x0000000145077824 */ /* 0x000fe200078e0205 */
[----:B------:R-:W-:Y:S06]  /*2140*/  @!P0 BRA `(.L_x_33) ;  /* 0x0000001400e48947 */ /* 0x000fec0003800000 */
[----:B------:R-:W1:Y:S01]  /*2150*/  LDC.64 R72, c[0x0][0x5b8] ;  /* 0x00016e00ff487b82 */ /* 0x000e620000000a00 */
[----:B------:R-:W-:-:S07]  /*2160*/  ULDC.64 UR4, c[0x0][0x5c0] ;  /* 0x0001700000047ab9 */ /* 0x000fce0000000a00 */
[----:B------:R-:W2:Y:S08]  /*2170*/  LDC.64 R76, c[0x0][0x5b0] ;  /* 0x00016c00ff4c7b82 */ /* 0x000eb00000000a00 */
[----:B------:R-:W0:Y:S01]  /*2180*/  LDC.64 R78, c[0x0][0x5a8] ;  /* 0x00016a00ff4e7b82 */ /* 0x000e220000000a00 */
[-C--:B-1----:R-:W-:Y:S02]  /*2190*/  IMAD R6, R11, R72.reuse, RZ ;  /* 0x000000480b067224 */ /* 0x082fe400078e02ff */
[----:B------:R-:W-:-:S04]  /*21a0*/  IMAD.WIDE.U32 R4, R2, R72, R8 ;  /* 0x0000004802047225 */ /* 0x000fc800078e0008 */
[----:B------:R-:W-:Y:S01]  /*21b0*/  IMAD R69, R2, R73, R6 ;  /* 0x0000004902457224 */ /* 0x000fe200078e0206 */
[----:B------:R-:W-:Y:S01]  /*21c0*/  IADD3 R10, P0, R14, R4, RZ ;  /* 0x000000040e0a7210 */ /* 0x000fe20007f1e0ff */
[----:B--2---:R-:W-:-:S03]  /*21d0*/  IMAD R4, R67, R76, RZ ;  /* 0x0000004c43047224 */ /* 0x004fc600078e02ff */
[----:B------:R-:W-:Y:S01]  /*21e0*/  IADD3.X R11, R15, R5, R69, P0, !PT ;  /* 0x000000050f0b7210 */ /* 0x000fe200007fe445 */
[C---:B------:R-:W-:Y:S02]  /*21f0*/  IMAD R73, R66.reuse, R77, R4 ;  /* 0x0000004d42497224 */ /* 0x040fe400078e0204 */
[----:B------:R-:W-:-:S04]  /*2200*/  IMAD.WIDE.U32 R4, R66, R76, R10 ;  /* 0x0000004c42047225 */ /* 0x000fc800078e000a */
[----:B------:R-:W-:Y:S01]  /*2210*/  IMAD.IADD R5, R5, 0x1, R73 ;  /* 0x0000000105057824 */ /* 0x000fe200078e0249 */
[----:B0-----:R-:W-:-:S04]  /*2220*/  LEA R12, P0, R4, R78, 0x1 ;  /* 0x0000004e040c7211 */ /* 0x001fc800078008ff */
[----:B------:R-:W-:-:S05]  /*2230*/  LEA.HI.X R13, R4, R79, R5, 0x1, P0 ;  /* 0x0000004f040d7211 */ /* 0x000fca00000f0c05 */
[----:B------:R-:W2:Y:S01]  /*2240*/  @P1 LDG.E.LTC128B.U16 R19, desc[UR36][R12.64] ;  /* 0x000000240c131981 */ /* 0x000ea2000c1e1520 */
[----:B------:R-:W-:Y:S01]  /*2250*/  IMAD.WIDE.U32 R4, R66, R76, R14 ;  /* 0x0000004c42047225 */ /* 0x000fe200078e000e */
[----:B------:R-:W-:Y:S02]  /*2260*/  BSSY B1, `(.L_x_34) ;  /* 0x0000015000017945 */ /* 0x000fe40003800000 */
[----:B------:R-:W-:-:S04]  /*2270*/  IADD3 R20, P0, R8, R4, RZ ;  /* 0x0000000408147210 */ /* 0x000fc80007f1e0ff */
[----:B------:R-:W-:Y:S02]  /*2280*/  IADD3.X R21, R9, R73, R5, P0, !PT ;  /* 0x0000004909157210 */ /* 0x000fe400007fe405 */
[----:B------:R-:W-:Y:S01]  /*2290*/  LEA R6, P0, R68, UR4, 0x1 ;  /* 0x0000000444067c11 */ /* 0x000fe2000f8008ff */
[----:B------:R-:W-:-:S03]  /*22a0*/  IMAD.WIDE.U32 R20, R2, R72, R20 ;  /* 0x0000004802147225 */ /* 0x000fc600078e0014 */
[----:B------:R-:W-:Y:S02]  /*22b0*/  LEA.HI.X R7, R68, UR5, R7, 0x1, P0 ;  /* 0x0000000544077c11 */ /* 0x000fe400080f0c07 */
[----:B------:R-:W-:-:S04]  /*22c0*/  ISETP.GT.AND P0, PT, R3, 0x1, PT ;  /* 0x000000010300780c */ /* 0x000fc80003f04270 */
[----:B------:R-:W-:Y:S01]  /*22d0*/  ISETP.GT.AND P3, PT, R0, RZ, P0 ;  /* 0x000000ff0000720c */ /* 0x000fe20000764270 */
[----:B--2---:R-:W-:-:S04]  /*22e0*/  IMAD.U32 R4, R19, 0x10000, RZ ;  /* 0x0001000013047824 */ /* 0x004fc800078e00ff */
[----:B------:R-:W-:Y:S01]  /*22f0*/  FMUL R5, R4, R57 ;  /* 0x0000003904057220 */ /* 0x000fe20000400000 */
[----:B------:R-:W-:-:S03]  /*2300*/  LEA R4, P4, R20, R78, 0x1 ;  /* 0x0000004e14047211 */ /* 0x000fc600078808ff */
[----:B------:R-:W-:-:S05]  /*2310*/  FFMA R5, R24, R56, R5 ;  /* 0x0000003818057223 */ /* 0x000fca0000000005 */
[----:B------:R-:W-:Y:S01]  /*2320*/  F2FP.BF16.F32.PACK_AB R12, RZ, R5 ;  /* 0x00000005ff0c723e */ /* 0x000fe200000010ff */
[----:B------:R-:W-:-:S03]  /*2330*/  IMAD.IADD R5, R69, 0x1, R21 ;  /* 0x0000000145057824 */ /* 0x000fc600078e0215 */
[----:B------:R-:W-:Y:S01]  /*2340*/  PRMT R13, R12, 0x7610, R13 ;  /* 0x000076100c0d7816 */ /* 0x000fe2000000000d */
[----:B------:R-:W-:Y:S01]  /*2350*/  IMAD.SHL.U32 R12, R76, 0x8, RZ ;  /* 0x000000084c0c7824 */ /* 0x000fe200078e00ff */
[----:B------:R-:W-:-:S03]  /*2360*/  LEA.HI.X R5, R20, R79, R5, 0x1, P4 ;  /* 0x0000004f14057211 */ /* 0x000fc600020f0c05 */
[----:B------:R0:W-:Y:S02]  /*2370*/  @P1 STG.E.U16 desc[UR36][R6.64], R13 ;  /* 0x0000000d06001986 */ /* 0x0001e4000c101524 */
[----:B0-----:R-:W-:Y:S01]  /*2380*/  SHF.L.U64.HI R13, R76, 0x3, R77 ;  /* 0x000000034c0d7819 */ /* 0x001fe2000001024d */
[----:B------:R-:W-:Y:S06]  /*2390*/  @!P3 BRA `(.L_x_35) ;  /* 0x000000000004b947 */ /* 0x000fec0003800000 */
[----:B------:R0:W5:Y:S02]  /*23a0*/  LDG.E.LTC128B.U16 R19, desc[UR36][R4.64+0x2] ;  /* 0x0000022404137981 */ /* 0x000164000c1e1520 */
.L_x_35:
[----:B------:R-:W-:Y:S05]  /*23b0*/  BSYNC B1 ;  /* 0x0000000000017941 */ /* 0x000fea0003800000 */
.L_x_34:
[----:B------:R-:W-:Y:S01]  /*23c0*/  IMAD.WIDE.U32 R66, R66, R76, R12 ;  /* 0x0000004c42427225 */ /* 0x000fe200078e000c */
[----:B------:R-:W-:-:S03]  /*23d0*/  ISETP.GT.AND P2, PT, R0, 0x8, P2 ;  /* 0x000000080000780c */ /* 0x000fc60001744270 */
[----:B-----5:R-:W-:Y:S01]  /*23e0*/  IMAD.U32 R20, R19, 0x10000, RZ ;  /* 0x0001000013147824 */ /* 0x020fe200078e00ff */
[----:B------:R-:W-:Y:S01]  /*23f0*/  IADD3 R10, P1, R10, R66, RZ ;  /* 0x000000420a0a7210 */ /* 0x000fe20007f3e0ff */
[----:B------:R-:W-:Y:S02]  /*2400*/  IMAD.IADD R73, R73, 0x1, R67 ;  /* 0x0000000149497824 */ /* 0x000fe400078e0243 */
[----:B------:R-:W-:Y:S02]  /*2410*/  FMUL R20, R20, R57 ;  /* 0x0000003914147220 */ /* 0x000fe40000400000 */
[----:B------:R-:W-:Y:S01]  /*2420*/  IMAD.X R11, R73, 0x1, R11, P1 ;  /* 0x00000001490b7824 */ /* 0x000fe200008e060b */
[----:B------:R-:W-:Y:S01]  /*2430*/  LEA R12, P1, R10, R78, 0x1 ;  /* 0x0000004e0a0c7211 */ /* 0x000fe200078208ff */
[----:B------:R-:W-:-:S03]  /*2440*/  FFMA R20, R25, R56, R20 ;  /* 0x0000003819147223 */ /* 0x000fc60000000014 */
[----:B------:R-:W-:Y:S02]  /*2450*/  LEA.HI.X R13, R10, R79, R11, 0x1, P1 ;  /* 0x0000004f0a0d7211 */ /* 0x000fe400008f0c0b */
[----:B------:R-:W-:-:S05]  /*2460*/  F2FP.BF16.F32.PACK_AB R20, RZ, R20 ;  /* 0x00000014ff14723e */ /* 0x000fca00000010ff */
[----:B------:R1:W-:Y:S04]  /*2470*/  @P3 STG.E.U16 desc[UR36][R6.64+0x2], R20 ;  /* 0x0000021406003986 */ /* 0x0003e8000c101524 */
[----:B------:R-:W2:Y:S01]  /*2480*/  @P2 LDG.E.LTC128B.U16 R19, desc[UR36][R12.64] ;  /* 0x000000240c132981 */ /* 0x000ea2000c1e1520 */
[----:B------:R-:W-:Y:S01]  /*2490*/  IADD3 R14, P1, P3, R8, R66, R14 ;  /* 0x00000042080e7210 */ /* 0x000fe20007b3e00e */
[----:B------:R-:W-:Y:S01]  /*24a0*/  BSSY B1, `(.L_x_36) ;  /* 0x0000011000017945 */ /* 0x000fe20003800000 */
[C---:B------:R-:W-:Y:S02]  /*24b0*/  SHF.L.U64.HI R11, R74.reuse, 0x4, R75 ;  /* 0x000000044a0b7819 */ /* 0x040fe4000001024b */
[----:B------:R-:W-:Y:S02]  /*24c0*/  IADD3.X R15, R9, R73, R15, P1, P3 ;  /* 0x00000049090f7210 */ /* 0x000fe40000fe640f */
[----:B------:R-:W-:-:S02]  /*24d0*/  LEA R10, P1, R74, R6, 0x4 ;  /* 0x000000064a0a7211 */ /* 0x000fc400078220ff */
[----:B------:R-:W-:Y:S01]  /*24e0*/  ISETP.GT.AND P0, PT, R0, 0x8, P0 ;  /* 0x000000080000780c */ /* 0x000fe20000704270 */
[----:B------:R-:W-:-:S04]  /*24f0*/  IMAD.WIDE.U32 R14, R2, R72, R14 ;  /* 0x00000048020e7225 */ /* 0x000fc800078e000e */
[----:B------:R-:W-:Y:S02]  /*2500*/  IMAD.X R11, R11, 0x1, R7, P1 ;  /* 0x000000010b0b7824 */ /* 0x000fe400008e0607 */
[----:B------:R-:W-:Y:S02]  /*2510*/  IMAD.IADD R2, R69, 0x1, R15 ;  /* 0x0000000145027824 */ /* 0x000fe400078e020f */
[----:B--2---:R-:W-:-:S04]  /*2520*/  IMAD.U32 R8, R19, 0x10000, RZ ;  /* 0x0001000013087824 */ /* 0x004fc800078e00ff */
[----:B------:R-:W-:Y:S01]  /*2530*/  FMUL R9, R8, R57 ;  /* 0x0000003908097220 */ /* 0x000fe20000400000 */
[----:B------:R-:W-:-:S03]  /*2540*/  LEA R8, P3, R14, R78, 0x1 ;  /* 0x0000004e0e087211 */ /* 0x000fc600078608ff */
[----:B------:R-:W-:-:S05]  /*2550*/  FFMA R9, R26, R56, R9 ;  /* 0x000000381a097223 */ /* 0x000fca0000000009 */
[----:B------:R-:W-:Y:S02]  /*2560*/  F2FP.BF16.F32.PACK_AB R12, RZ, R9 ;  /* 0x00000009ff0c723e */ /* 0x000fe400000010ff */
[----:B------:R-:W-:-:S03]  /*2570*/  LEA.HI.X R9, R14, R79, R2, 0x1, P3 ;  /* 0x0000004f0e097211 */ /* 0x000fc600018f0c02 */
[----:B------:R1:W-:Y:S01]  /*2580*/  @P2 STG.E.U16 desc[UR36][R10.64], R12 ;  /* 0x0000000c0a002986 */ /* 0x0003e2000c101524 */
[----:B------:R-:W-:Y:S05]  /*2590*/  @!P0 BRA `(.L_x_37) ;  /* 0x0000000000048947 */ /* 0x000fea0003800000 */
[----:B------:R2:W5:Y:S02]  /*25a0*/  LDG.E.LTC128B.U16 R19, desc[UR36][R8.64+0x2] ;  /* 0x0000022408137981 */ /* 0x000564000c1e1520 */
.L_x_37:
[----:B------:R-:W-:Y:S05]  /*25b0*/  BSYNC B1 ;  /* 0x0000000000017941 */ /* 0x000fea0003800000 */
.L_x_36:
[----:B-----5:R-:W-:Y:S01]  /*25c0*/  IMAD.U32 R2, R19, 0x10000, RZ ;  /* 0x0001000013027824 */ /* 0x020fe200078e00ff */
[----:B------:R-:W-:Y:S01]  /*25d0*/  ISETP.GT.AND P1, PT, R3, 0x8, PT ;  /* 0x000000080300780c */ /* 0x000fe20003f24270 */
[----:B------:R-:W-:Y:S02]  /*25e0*/  BSSY B1, `(.L_x_38) ;  /* 0x0000008000017945 */ /* 0x000fe40003800000 */
[----:B------:R-:W-:Y:S01]  /*25f0*/  FMUL R2, R2, R57 ;  /* 0x0000003902027220 */ /* 0x000fe20000400000 */
[----:B------:R-:W-:-:S03]  /*2600*/  ISETP.GT.AND P2, PT, R0, RZ, P1 ;  /* 0x000000ff0000720c */ /* 0x000fc60000f44270 */
[----:B------:R-:W-:-:S05]  /*2610*/  FFMA R2, R27, R56, R2 ;  /* 0x000000381b027223 */ /* 0x000fca0000000002 */
[----:B------:R-:W-:-:S05]  /*2620*/  F2FP.BF16.F32.PACK_AB R2, RZ, R2 ;  /* 0x00000002ff02723e */ /* 0x000fca00000010ff */
[----:B------:R3:W-:Y:S01]  /*2630*/  @P0 STG.E.U16 desc[UR36][R10.64+0x2], R2 ;  /* 0x000002020a000986 */ /* 0x0007e2000c101524 */
[----:B------:R-:W-:Y:S05]  /*2640*/  @!P2 BRA `(.L_x_39) ;  /* 0x000000000004a947 */ /* 0x000fea0003800000 */
[----:B------:R4:W5:Y:S02]  /*2650*/  LDG.E.LTC128B.U16 R19, desc[UR36][R4.64+0x10] ;  /* 0x0000102404137981 */ /* 0x000964000c1e1520 */
.L_x_39:
[----:B------:R-:W-:Y:S05]  /*2660*/  BSYNC B1 ;  /* 0x0000000000017941 */ /* 0x000fea0003800000 */
.L_x_38:
[----:B---3-5:R-:W-:Y:S01]  /*2670*/  IMAD.U32 R2, R19, 0x10000, RZ ;  /* 0x0001000013027824 */ /* 0x028fe200078e00ff */
        /* <DEDUP_REMOVED lines=9> */
.L_x_41:
[----:B------:R-:W-:Y:S05]  /*2710*/  BSYNC B1 ;  /* 0x0000000000017941 */ /* 0x000fea0003800000 */
.L_x_40:
[----:B-----5:R-:W-:Y:S01]  /*2720*/  IMAD.U32 R2, R19, 0x10000, RZ ;  /* 0x0001000013027824 */ /* 0x020fe200078e00ff */
[----:B------:R-:W-:Y:S01]  /*2730*/  ISETP.GT.AND P1, PT, R0, 0x8, P1 ;  /* 0x000000080000780c */ /* 0x000fe20000f24270 */
[----:B------:R-:W-:Y:S02]  /*2740*/  BSSY B1, `(.L_x_42) ;  /* 0x0000007000017945 */ /* 0x000fe40003800000 */
[----:B------:R-:W-:-:S04]  /*2750*/  FMUL R2, R2, R57 ;  /* 0x0000003902027220 */ /* 0x000fc80000400000 */
[----:B------:R-:W-:-:S05]  /*2760*/  FFMA R2, R29, R56, R2 ;  /* 0x000000381d027223 */ /* 0x000fca0000000002 */
[----:B------:R-:W-:-:S05]  /*2770*/  F2FP.BF16.F32.PACK_AB R2, RZ, R2 ;  /* 0x00000002ff02723e */ /* 0x000fca00000010ff */
[----:B------:R0:W-:Y:S01]  /*2780*/  @P3 STG.E.U16 desc[UR36][R6.64+0x12], R2 ;  /* 0x0000120206003986 */ /* 0x0001e2000c101524 */
[----:B------:R-:W-:Y:S05]  /*2790*/  @!P1 BRA `(.L_x_43) ;  /* 0x0000000000049947 */ /* 0x000fea0003800000 */
[----:B------:R0:W5:Y:S02]  /*27a0*/  LDG.E.LTC128B.U16 R19, desc[UR36][R8.64+0x10] ;  /* 0x0000102408137981 */ /* 0x000164000c1e1520 */
.L_x_43:
[----:B------:R-:W-:Y:S05]  /*27b0*/  BSYNC B1 ;  /* 0x0000000000017941 */ /* 0x000fea0003800000 */
.L_x_42:
[----:B0----5:R-:W-:Y:S01]  /*27c0*/  IMAD.U32 R2, R19, 0x10000, RZ ;  /* 0x0001000013027824 */ /* 0x021fe200078e00ff */
[----:B------:R-:W-:Y:S01]  /*27d0*/  ISETP.GT.AND P0, PT, R0, 0x8, P0 ;  /* 0x000000080000780c */ /* 0x000fe20000704270 */
[----:B------:R-:W-:Y:S02]  /*27e0*/  BSSY B1, `(.L_x_44) ;  /* 0x0000007000017945 */ /* 0x000fe40003800000 */
[----:B---3--:R-:W-:-:S04]  /*27f0*/  FMUL R13, R2, R57 ;  /* 0x00000039020d7220 */ /* 0x008fc80000400000 */
[----:B------:R-:W-:-:S05]  /*2800*/  FFMA R13, R30, R56, R13 ;  /* 0x000000381e0d7223 */ /* 0x000fca000000000d */
[----:B------:R-:W-:-:S05]  /*2810*/  F2FP.BF16.F32.PACK_AB R13, RZ, R13 ;  /* 0x0000000dff0d723e */ /* 0x000fca00000010ff */
[----:B------:R0:W-:Y:S01]  /*2820*/  @P1 STG.E.U16 desc[UR36][R10.64+0x10], R13 ;  /* 0x0000100d0a001986 */ /* 0x0001e2000c101524 */
[----:B------:R-:W-:Y:S05]  /*2830*/  @!P0 BRA `(.L_x_45) ;  /* 0x0000000000048947 */ /* 0x000fea0003800000 */
[----:B------:R3:W5:Y:S02]  /*2840*/  LDG.E.LTC128B.U16 R19, desc[UR36][R8.64+0x12] ;  /* 0x0000122408137981 */ /* 0x000764000c1e1520 */
.L_x_45:
[----:B------:R-:W-:Y:S05]  /*2850*/  BSYNC B1 ;  /* 0x0000000000017941 */ /* 0x000fea0003800000 */
.L_x_44:
        /* <DEDUP_REMOVED lines=10> */
.L_x_47:
[----:B------:R-:W-:Y:S05]  /*2900*/  BSYNC B1 ;  /* 0x0000000000017941 */ /* 0x000fea0003800000 */
.L_x_46:
[----:B0----5:R-:W-:Y:S01]  /*2910*/  IMAD.U32 R2, R19, 0x10000, RZ ;  /* 0x0001000013027824 */ /* 0x021fe200078e00ff */
        /* <DEDUP_REMOVED lines=9> */
.L_x_49:
[----:B------:R-:W-:Y:S05]  /*29b0*/  BSYNC B1 ;  /* 0x0000000000017941 */ /* 0x000fea0003800000 */
.L_x_48:
        /* <DEDUP_REMOVED lines=9> */
.L_x_51:
[----:B------:R-:W-:Y:S05]  /*2a50*/  BSYNC B1 ;  /* 0x0000000000017941 */ /* 0x000fea0003800000 */
.L_x_50:
[----:B0----5:R-:W-:Y:S01]  /*2a60*/  IMAD.U32 R2, R19, 0x10000, RZ ;  /* 0x0001000013027824 */ /* 0x021fe200078e00ff */
        /* <DEDUP_REMOVED lines=8> */
.L_x_53:
[----:B------:R-:W-:Y:S05]  /*2af0*/  BSYNC B1 ;  /* 0x0000000000017941 */ /* 0x000fea0003800000 */
.L_x_52:
        /* <DEDUP_REMOVED lines=10> */
.L_x_55:
[----:B------:R-:W-:Y:S05]  /*2ba0*/  BSYNC B1 ;  /* 0x0000000000017941 */ /* 0x000fea0003800000 */
.L_x_54:
        /* <DEDUP_REMOVED lines=10> */
.L_x_57:
[----:B------:R-:W-:Y:S05]  /*2c50*/  BSYNC B1 ;  /* 0x0000000000017941 */ /* 0x000fea0003800000 */
.L_x_56:
        /* <DEDUP_REMOVED lines=9> */
.L_x_59:
[----:B------:R-:W-:Y:S05]  /*2cf0*/  BSYNC B1 ;  /* 0x0000000000017941 */ /* 0x000fea0003800000 */
.L_x_58:
        /* <DEDUP_REMOVED lines=9> */
.L_x_61:
[----:B------:R-:W-:Y:S05]  /*2d90*/  BSYNC B1 ;  /* 0x0000000000017941 */ /* 0x000fea0003800000 */
.L_x_60:
        /* <DEDUP_REMOVED lines=10> */
.L_x_63:
[----:B------:R-:W-:Y:S05]  /*2e40*/  BSYNC B1 ;  /* 0x0000000000017941 */ /* 0x000fea0003800000 */
.L_x_62:
        /* <DEDUP_REMOVED lines=10> */
.L_x_65:
[----:B------:R-:W-:Y:S05]  /*2ef0*/  BSYNC B1 ;  /* 0x0000000000017941 */ /* 0x000fea0003800000 */
.L_x_64:
        /* <DEDUP_REMOVED lines=9> */
.L_x_67:
[----:B------:R-:W-:Y:S05]  /*2f90*/  BSYNC B1 ;  /* 0x0000000000017941 */ /* 0x000fea0003800000 */
.L_x_66:
        /* <DEDUP_REMOVED lines=9> */
.L_x_69:
[----:B------:R-:W-:Y:S05]  /*3030*/  BSYNC B1 ;  /* 0x0000000000017941 */ /* 0x000fea0003800000 */
.L_x_68:
        /* <DEDUP_REMOVED lines=10> */
.L_x_71:
[----:B------:R-:W-:Y:S05]  /*30e0*/  BSYNC B1 ;  /* 0x0000000000017941 */ /* 0x000fea0003800000 */
.L_x_70:
        /* <DEDUP_REMOVED lines=10> */
.L_x_73:
[----:B------:R-:W-:Y:S05]  /*3190*/  BSYNC B1 ;  /* 0x0000000000017941 */ /* 0x000fea0003800000 */
.L_x_72:
        /* <DEDUP_REMOVED lines=9> */
.L_x_75:
[----:B------:R-:W-:Y:S05]  /*3230*/  BSYNC B1 ;  /* 0x0000000000017941 */ /* 0x000fea0003800000 */
.L_x_74:
        /* <DEDUP_REMOVED lines=9> */
.L_x_77:
[----:B------:R-:W-:Y:S05]  /*32d0*/  BSYNC B1 ;  /* 0x0000000000017941 */ /* 0x000fea0003800000 */
.L_x_76:
        /* <DEDUP_REMOVED lines=10> */
.L_x_79:
[----:B------:R-:W-:Y:S05]  /*3380*/  BSYNC B1 ;  /* 0x0000000000017941 */ /* 0x000fea0003800000 */
.L_x_78:
        /* <DEDUP_REMOVED lines=10> */
.L_x_81:
[----:B------:R-:W-:Y:S05]  /*3430*/  BSYNC B1 ;  /* 0x0000000000017941 */ /* 0x000fea0003800000 */
.L_x_80:
        /* <DEDUP_REMOVED lines=9> */
.L_x_83:
[----:B------:R-:W-:Y:S05]  /*34d0*/  BSYNC B1 ;  /* 0x0000000000017941 */ /* 0x000fea0003800000 */
.L_x_82:
        /* <DEDUP_REMOVED lines=9> */
.L_x_85:
[----:B------:R-:W-:Y:S05]  /*3570*/  BSYNC B1 ;  /* 0x0000000000017941 */ /* 0x000fea0003800000 */
.L_x_84:
        /* <DEDUP_REMOVED lines=10> */
.L_x_87:
[----:B------:R-:W-:Y:S05]  /*3620*/  BSYNC B1 ;  /* 0x0000000000017941 */ /* 0x000fea0003800000 */
.L_x_86:
[----:B0----5:R-:W-:Y:S01]  /*3630*/  IMAD.U32 R2, R19, 0x10000, RZ ;  /* 0x0001000013027824 */ /* 0x021fe200078e00ff */
[----:B------:R-:W-:Y:S01]  /*3640*/  ISETP.GT.AND P0, PT, R3, 0x39, PT ;  /* 0x000000390300780c */ /* 0x000fe20003f04270 */
[----:B------:R-:W-:Y:S01]  /*3650*/  @P2 IMAD.MOV.U32 R3, RZ, RZ, R7 ;  /* 0x000000ffff032224 */ /* 0x000fe200078e0007 */
[----:B------:R-:W-:Y:S01]  /*3660*/  BSSY B1, `(.L_x_88) ;  /* 0x0000009000017945 */ /* 0x000fe20003800000 */
[----:B------:R-:W-:Y:S01]  /*3670*/  FMUL R13, R2, R57 ;  /* 0x00000039020d7220 */ /* 0x000fe20000400000 */
[----:B------:R-:W-:Y:S01]  /*3680*/  @P2 IMAD.MOV.U32 R2, RZ, RZ, R6 ;  /* 0x000000ffff022224 */ /* 0x000fe200078e0006 */
[----:B------:R-:W-:Y:S02]  /*3690*/  ISETP.GT.AND P3, PT, R0, RZ, P0 ;  /* 0x000000ff0000720c */ /* 0x000fe40000764270 */
[----:B------:R-:W-:-:S05]  /*36a0*/  FFMA R13, R52, R56, R13 ;  /* 0x00000038340d7223 */ /* 0x000fca000000000d */
[----:B------:R-:W-:-:S05]  /*36b0*/  F2FP.BF16.F32.PACK_AB R13, RZ, R13 ;  /* 0x0000000dff0d723e */ /* 0x000fca00000010ff */
[----:B------:R0:W-:Y:S01]  /*36c0*/  @P2 STG.E.U16 desc[UR36][R2.64+0x70], R13 ;  /* 0x0000700d02002986 */ /* 0x0001e2000c101524 */
[----:B------:R-:W-:Y:S05]  /*36d0*/  @!P3 BRA `(.L_x_89) ;  /* 0x000000000004b947 */ /* 0x000fea0003800000 */
[----:B------:R0:W5:Y:S02]  /*36e0*/  LDG.E.LTC128B.U16 R19, desc[UR36][R4.64+0x72] ;  /* 0x0000722404137981 */ /* 0x000164000c1e1520 */
.L_x_89:
[----:B------:R-:W-:Y:S05]  /*36f0*/  BSYNC B1 ;  /* 0x0000000000017941 */ /* 0x000fea0003800000 */
.L_x_88:
        /* <DEDUP_REMOVED lines=9> */
.L_x_91:
[----:B------:R-:W-:Y:S05]  /*3790*/  BSYNC B1 ;  /* 0x0000000000017941 */ /* 0x000fea0003800000 */
.L_x_90:
[----:B0----5:R-:W-:Y:S01]  /*37a0*/  IMAD.U32 R2, R19, 0x10000, RZ ;  /* 0x0001000013027824 */ /* 0x021fe200078e00ff */
[----:B------:R-:W-:Y:S01]  /*37b0*/  ISETP.GT.AND P0, PT, R0, 0x8, P0 ;  /* 0x000000080000780c */ /* 0x000fe20000704270 */
[----:B------:R-:W-:Y:S02]  /*37c0*/  BSSY B1, `(.L_x_92) ;  /* 0x000000a000017945 */ /* 0x000fe40003800000 */
[----:B------:R-:W-:Y:S01]  /*37d0*/  FMUL R3, R2, R57 ;  /* 0x0000003902037220 */ /* 0x000fe20000400000 */
[----:B------:R-:W-:-:S03]  /*37e0*/  @P1 IMAD.MOV.U32 R2, RZ, RZ, R10 ;  /* 0x000000ffff021224 */ /* 0x000fc600078e000a */
[----:B------:R-:W-:-:S05]  /*37f0*/  FFMA R3, R54, R56, R3 ;  /* 0x0000003836037223 */ /* 0x000fca0000000003 */
[----:B------:R-:W-:-:S04]  /*3800*/  F2FP.BF16.F32.PACK_AB R3, RZ, R3 ;  /* 0x00000003ff03723e */ /* 0x000fc800000010ff */
[----:B----4-:R-:W-:Y:S01]  /*3810*/  PRMT R4, R3, 0x7610, R4 ;  /* 0x0000761003047816 */ /* 0x010fe20000000004 */
[----:B------:R-:W-:-:S05]  /*3820*/  @P1 IMAD.MOV.U32 R3, RZ, RZ, R11 ;  /* 0x000000ffff031224 */ /* 0x000fca00078e000b */
[----:B------:R0:W-:Y:S01]  /*3830*/  @P1 STG.E.U16 desc[UR36][R2.64+0x70], R4 ;  /* 0x0000700402001986 */ /* 0x0001e2000c101524 */
[----:B------:R-:W-:Y:S05]  /*3840*/  @!P0 BRA `(.L_x_93) ;  /* 0x0000000000048947 */ /* 0x000fea0003800000 */
[----:B------:R4:W5:Y:S02]  /*3850*/  LDG.E.LTC128B.U16 R19, desc[UR36][R8.64+0x72] ;  /* 0x0000722408137981 */ /* 0x000964000c1e1520 */
.L_x_93:
[----:B------:R-:W-:Y:S05]  /*3860*/  BSYNC B1 ;  /* 0x0000000000017941 */ /* 0x000fea0003800000 */
.L_x_92:
[----:B------:R-:W-:Y:S05]  /*3870*/  @!P0 BRA `(.L_x_94) ;  /* 0x0000000800a88947 */ /* 0x000fea0003800000 */
[----:B-----5:R-:W-:-:S04]  /*3880*/  IMAD.U32 R0, R19, 0x10000, RZ ;  /* 0x0001000013007824 */ /* 0x020fc800078e00ff */
[----:B------:R-:W-:-:S04]  /*3890*/  FMUL R0, R0, R57 ;  /* 0x0000003900007220 */ /* 0x000fc80000400000 */
[----:B------:R-:W-:-:S05]  /*38a0*/  FFMA R0, R55, R56, R0 ;  /* 0x0000003837007223 */ /* 0x000fca0000000000 */
[----:B------:R-:W-:-:S05]  /*38b0*/  F2FP.BF16.F32.PACK_AB R0, RZ, R0 ;  /* 0x00000000ff00723e */ /* 0x000fca00000010ff */
[----:B------:R0:W-:Y:S01]  /*38c0*/  STG.E.U16 desc[UR36][R10.64+0x72], R0 ;  /* 0x000072000a007986 */ /* 0x0001e2000c101524 */
[----:B------:R-:W-:Y:S05]  /*38d0*/  BRA `(.L_x_94) ;  /* 0x0000000800907947 */ /* 0x000fea0003800000 */
.L_x_33:
[----:B------:R-:W-:Y:S01]  /*38e0*/  ISETP.GT.AND P0, PT, R3, 0x1, PT ;  /* 0x000000010300780c */ /* 0x000fe20003f04270 */
[----:B------:R-:W-:Y:S01]  /*38f0*/  ULDC.64 UR4, c[0x0][0x5c0] ;  /* 0x0001700000047ab9 */ /* 0x000fe20000000a00 */
[-C--:B------:R-:W-:Y:S01]  /*3900*/  FMUL R24, R24, R56.reuse ;  /* 0x0000003818187220 */ /* 0x080fe20000400000 */
[-C--:B------:R-:W-:Y:S01]  /*3910*/  FMUL R25, R25, R56.reuse ;  /* 0x0000003819197220 */ /* 0x080fe20000400000 */
[----:B------:R-:W-:Y:S01]  /*3920*/  ISETP.GT.AND P3, PT, R0, RZ, P0 ;  /* 0x000000ff0000720c */ /* 0x000fe20000764270 */
[-C--:B------:R-:W-:Y:S01]  /*3930*/  FMUL R26, R26, R56.reuse ;  /* 0x000000381a1a7220 */ /* 0x080fe20000400000 */
[----:B------:R-:W-:Y:S01]  /*3940*/  LEA R4, P4, R68, UR4, 0x1 ;  /* 0x0000000444047c11 */ /* 0x000fe2000f8808ff */
[----:B------:R-:W-:Y:S01]  /*3950*/  FMUL R27, R27, R56 ;  /* 0x000000381b1b7220 */ /* 0x000fe20000400000 */
[----:B------:R-:W-:Y:S01]  /*3960*/  F2FP.BF16.F32.PACK_AB R24, RZ, R24 ;  /* 0x00000018ff18723e */ /* 0x000fe200000010ff */
[-C--:B------:R-:W-:Y:S01]  /*3970*/  FMUL R28, R28, R56.reuse ;  /* 0x000000381c1c7220 */ /* 0x080fe20000400000 */
[----:B------:R-:W-:Y:S01]  /*3980*/  LEA.HI.X R5, R68, UR5, R7, 0x1, P4 ;  /* 0x0000000544057c11 */ /* 0x000fe2000a0f0c07 */
[-C--:B------:R-:W-:Y:S01]  /*3990*/  FMUL R29, R29, R56.reuse ;  /* 0x000000381d1d7220 */ /* 0x080fe20000400000 */
[----:B------:R-:W-:Y:S01]  /*39a0*/  F2FP.BF16.F32.PACK_AB R25, RZ, R25 ;  /* 0x00000019ff19723e */ /* 0x000fe200000010ff */
[-C--:B------:R-:W-:Y:S01]  /*39b0*/  FMUL R30, R30, R56.reuse ;  /* 0x000000381e1e7220 */ /* 0x080fe20000400000 */
[----:B------:R-:W-:Y:S01]  /*39c0*/  SHF.L.U64.HI R75, R74, 0x4, R75 ;  /* 0x000000044a4b7819 */ /* 0x000fe2000001024b */
[----:B------:R-:W-:Y:S01]  /*39d0*/  @P1 STG.E.U16 desc[UR36][R4.64], R24 ;  /* 0x0000001804001986 */ /* 0x000fe2000c101524 */
[----:B------:R-:W-:Y:S01]  /*39e0*/  ISETP.GT.AND P1, PT, R3, 0x8, PT ;  /* 0x000000080300780c */ /* 0x000fe20003f24270 */
[----:B------:R-:W-:Y:S01]  /*39f0*/  FMUL R31, R31, R56 ;  /* 0x000000381f1f7220 */ /* 0x000fe20000400000 */
[----:B------:R-:W-:Y:S01]  /*3a00*/  ISETP.GT.AND P4, PT, R0, 0x8, P0 ;  /* 0x000000080000780c */ /* 0x000fe20000784270 */
[----:B------:R-:W-:Y:S01]  /*3a10*/  @P3 STG.E.U16 desc[UR36][R4.64+0x2], R25 ;  /* 0x0000021904003986 */ /* 0x000fe2000c101524 */
[----:B------:R-:W-:Y:S01]  /*3a20*/  LEA R6, P3, R74, R4, 0x4 ;  /* 0x000000044a067211 */ /* 0x000fe200078620ff */
[-C--:B------:R-:W-:Y:S01]  /*3a30*/  FMUL R32, R32, R56.reuse ;  /* 0x0000003820207220 */ /* 0x080fe20000400000 */
[C---:B------:R-:W-:Y:S01]  /*3a40*/  ISETP.GT.AND P2, PT, R0.reuse, 0x8, P2 ;  /* 0x000000080000780c */ /* 0x040fe20001744270 */
[-C--:B------:R-:W-:Y:S01]  /*3a50*/  FMUL R33, R33, R56.reuse ;  /* 0x0000003821217220 */ /* 0x080fe20000400000 */
[----:B------:R-:W-:Y:S01]  /*3a60*/  ISETP.GT.AND P0, PT, R3, 0x9, PT ;  /* 0x000000090300780c */ /* 0x000fe20003f04270 */
[----:B------:R-:W-:Y:S01]  /*3a70*/  IMAD.X R7, R75, 0x1, R5, P3 ;  /* 0x000000014b077824 */ /* 0x000fe200018e0605 */
[----:B------:R-:W-:Y:S01]  /*3a80*/  ISETP.GT.AND P5, PT, R0, RZ, P1 ;  /* 0x000000ff0000720c */ /* 0x000fe20000fa4270 */
[-C--:B------:R-:W-:Y:S01]  /*3a90*/  FMUL R34, R34, R56.reuse ;  /* 0x0000003822227220 */ /* 0x080fe20000400000 */
[----:B------:R-:W-:Y:S01]  /*3aa0*/  ISETP.GT.AND P3, PT, R0, RZ, P0 ;  /* 0x000000ff0000720c */ /* 0x000fe20000764270 */
[----:B------:R-:W-:Y:S01]  /*3ab0*/  FMUL R35, R35, R56 ;  /* 0x0000003823237220 */ /* 0x000fe20000400000 */
[----:B------:R-:W-:Y:S01]  /*3ac0*/  F2FP.BF16.F32.PACK_AB R26, RZ, R26 ;  /* 0x0000001aff1a723e */ /* 0x000fe200000010ff */
[-C--:B------:R-:W-:Y:S01]  /*3ad0*/  FMUL R36, R36, R56.reuse ;  /* 0x0000003824247220 */ /* 0x080fe20000400000 */
[----:B------:R-:W-:Y:S01]  /*3ae0*/  F2FP.BF16.F32.PACK_AB R27, RZ, R27 ;  /* 0x0000001bff1b723e */ /* 0x000fe200000010ff */
[----:B------:R-:W-:Y:S01]  /*3af0*/  FMUL R37, R37, R56 ;  /* 0x0000003825257220 */ /* 0x000fe20000400000 */
[----:B------:R-:W-:Y:S01]  /*3b00*/  F2FP.BF16.F32.PACK_AB R28, RZ, R28 ;  /* 0x0000001cff1c723e */ /* 0x000fe200000010ff */
[----:B------:R-:W-:Y:S01]  /*3b10*/  @P2 STG.E.U16 desc[UR36][R6.64], R26 ;  /* 0x0000001a06002986 */ /* 0x000fe2000c101524 */
[----:B------:R-:W-:Y:S01]  /*3b20*/  F2FP.BF16.F32.PACK_AB R29, RZ, R29 ;  /* 0x0000001dff1d723e */ /* 0x000fe200000010ff */
[-C--:B------:R-:W-:Y:S01]  /*3b30*/  FMUL R38, R38, R56.reuse ;  /* 0x0000003826267220 */ /* 0x080fe20000400000 */
[C---:B------:R-:W-:Y:S01]  /*3b40*/  ISETP.GT.AND P2, PT, R0.reuse, 0x8, P1 ;  /* 0x000000080000780c */ /* 0x040fe20000f44270 */
[----:B------:R-:W-:Y:S01]  /*3b50*/  @P4 STG.E.U16 desc[UR36][R6.64+0x2], R27 ;  /* 0x0000021b06004986 */ /* 0x000fe2000c101524 */
[----:B------:R-:W-:Y:S01]  /*3b60*/  ISETP.GT.AND P1, PT, R3, 0x10, PT ;  /* 0x000000100300780c */ /* 0x000fe20003f24270 */
[----:B------:R-:W-:Y:S01]  /*3b70*/  FMUL R39, R39, R56 ;  /* 0x0000003827277220 */ /* 0x000fe20000400000 */
[----:B------:R-:W-:Y:S01]  /*3b80*/  F2FP.BF16.F32.PACK_AB R30, RZ, R30 ;  /* 0x0000001eff1e723e */ /* 0x000fe200000010ff */
[----:B------:R-:W-:Y:S01]  /*3b90*/  @P5 STG.E.U16 desc[UR36][R4.64+0x10], R28 ;  /* 0x0000101c04005986 */ /* 0x000fe2000c101524 */
[----:B------:R-:W-:Y:S01]  /*3ba0*/  ISETP.GT.AND P4, PT, R0, RZ, P1 ;  /* 0x000000ff0000720c */ /* 0x000fe20000f84270 */
[-C--:B------:R-:W-:Y:S01]  /*3bb0*/  FMUL R40, R40, R56.reuse ;  /* 0x0000003828287220 */ /* 0x080fe20000400000 */
[----:B------:R-:W-:Y:S01]  /*3bc0*/  F2FP.BF16.F32.PACK_AB R31, RZ, R31 ;  /* 0x0000001fff1f723e */ /* 0x000fe200000010ff */
[----:B------:R-:W-:Y:S01]  /*3bd0*/  @P3 STG.E.U16 desc[UR36][R4.64+0x12], R29 ;  /* 0x0000121d04003986 */ /* 0x000fe2000c101524 */
[----:B------:R-:W-:Y:S01]  /*3be0*/  ISETP.GT.AND P3, PT, R0, 0x8, P0 ;  /* 0x000000080000780c */ /* 0x000fe20000764270 */
[----:B------:R-:W-:Y:S01]  /*3bf0*/  FMUL R41, R41, R56 ;  /* 0x0000003829297220 */ /* 0x000fe20000400000 */
[----:B------:R-:W-:Y:S01]  /*3c00*/  ISETP.GT.AND P0, PT, R3, 0x11, PT ;  /* 0x000000110300780c */ /* 0x000fe20003f04270 */
[----:B------:R-:W-:Y:S01]  /*3c10*/  @P2 STG.E.U16 desc[UR36][R6.64+0x10], R30 ;  /* 0x0000101e06002986 */ /* 0x000fe2000c101524 */
[----:B------:R-:W-:Y:S01]  /*3c20*/  F2FP.BF16.F32.PACK_AB R32, RZ, R32 ;  /* 0x00000020ff20723e */ /* 0x000fe200000010ff */
[-C--:B------:R-:W-:Y:S01]  /*3c30*/  FMUL R42, R42, R56.reuse ;  /* 0x000000382a2a7220 */ /* 0x080fe20000400000 */
[C---:B------:R-:W-:Y:S01]  /*3c40*/  ISETP.GT.AND P5, PT, R0.reuse, RZ, P0 ;  /* 0x000000ff0000720c */ /* 0x040fe200007a4270 */
[-C--:B------:R-:W-:Y:S01]  /*3c50*/  FMUL R43, R43, R56.reuse ;  /* 0x000000382b2b7220 */ /* 0x080fe20000400000 */
[----:B------:R-:W-:Y:S01]  /*3c60*/  ISETP.GT.AND P2, PT, R0, 0x8, P1 ;  /* 0x000000080000780c */ /* 0x000fe20000f44270 */
[-C--:B------:R-:W-:Y:S01]  /*3c70*/  FMUL R44, R44, R56.reuse ;  /* 0x000000382c2c7220 */ /* 0x080fe20000400000 */
[----:B------:R-:W-:Y:S01]  /*3c80*/  ISETP.GT.AND P1, PT, R3, 0x18, PT ;  /* 0x000000180300780c */ /* 0x000fe20003f24270 */
[-C--:B------:R-:W-:Y:S01]  /*3c90*/  FMUL R45, R45, R56.reuse ;  /* 0x000000382d2d7220 */ /* 0x080fe20000400000 */
[----:B------:R-:W-:Y:S01]  /*3ca0*/  F2FP.BF16.F32.PACK_AB R33, RZ, R33 ;  /* 0x00000021ff21723e */ /* 0x000fe200000010ff */
[----:B------:R-:W-:Y:S01]  /*3cb0*/  @P3 STG.E.U16 desc[UR36][R6.64+0x12], R31 ;  /* 0x0000121f06003986 */ /* 0x000fe2000c101524 */
[----:B------:R-:W-:Y:S01]  /*3cc0*/  ISETP.GT.AND P3, PT, R0, 0x8, P0 ;  /* 0x000000080000780c */ /* 0x000fe20000764270 */
[-C--:B------:R-:W-:Y:S01]  /*3cd0*/  FMUL R46, R46, R56.reuse ;  /* 0x000000382e2e7220 */ /* 0x080fe20000400000 */
[----:B------:R-:W-:Y:S01]  /*3ce0*/  ISETP.GT.AND P0, PT, R3, 0x19, PT ;  /* 0x000000190300780c */ /* 0x000fe20003f04270 */
[----:B------:R-:W-:Y:S01]  /*3cf0*/  @P4 STG.E.U16 desc[UR36][R4.64+0x20], R32 ;  /* 0x0000202004004986 */ /* 0x000fe2000c101524 */
[C---:B------:R-:W-:Y:S01]  /*3d00*/  ISETP.GT.AND P4, PT, R0.reuse, RZ, P1 ;  /* 0x000000ff0000720c */ /* 0x040fe20000f84270 */
[----:B------:R-:W-:Y:S01]  /*3d10*/  FMUL R47, R47, R56 ;  /* 0x000000382f2f7220 */ /* 0x000fe20000400000 */
[----:B------:R-:W-:Y:S01]  /*3d20*/  F2FP.BF16.F32.PACK_AB R34, RZ, R34 ;  /* 0x00000022ff22723e */ /* 0x000fe200000010ff */
[----:B------:R-:W-:Y:S01]  /*3d30*/  @P5 STG.E.U16 desc[UR36][R4.64+0x22], R33 ;  /* 0x0000222104005986 */ /* 0x000fe2000c101524 */
[----:B------:R-:W-:Y:S01]  /*3d40*/  ISETP.GT.AND P5, PT, R0, RZ, P0 ;  /* 0x000000ff0000720c */ /* 0x000fe200007a4270 */
[----:B------:R-:W-:Y:S01]  /*3d50*/  FMUL R48, R48, R56 ;  /* 0x0000003830307220 */ /* 0x000fe20000400000 */
[----:B------:R-:W-:Y:S01]  /*3d60*/  F2FP.BF16.F32.PACK_AB R35, RZ, R35 ;  /* 0x00000023ff23723e */ /* 0x000fe200000010ff */
[----:B------:R-:W-:Y:S01]  /*3d70*/  @P2 STG.E.U16 desc[UR36][R6.64+0x20], R34 ;  /* 0x0000202206002986 */ /* 0x000fe2000c101524 */
[----:B------:R-:W-:Y:S01]  /*3d80*/  F2FP.BF16.F32.PACK_AB R36, RZ, R36 ;  /* 0x00000024ff24723e */ /* 0x000fe200000010ff */
[-C--:B------:R-:W-:Y:S01]  /*3d90*/  FMUL R49, R49, R56.reuse ;  /* 0x0000003831317220 */ /* 0x080fe20000400000 */
[----:B------:R-:W-:Y:S01]  /*3da0*/  ISETP.GT.AND P2, PT, R0, 0x8, P1 ;  /* 0x000000080000780c */ /* 0x000fe20000f44270 */
[----:B------:R-:W-:Y:S01]  /*3db0*/  @P3 STG.E.U16 desc[UR36][R6.64+0x22], R35 ;  /* 0x0000222306003986 */ /* 0x000fe2000c101524 */
[----:B------:R-:W-:Y:S01]  /*3dc0*/  ISETP.GT.AND P1, PT, R3, 0x20, PT ;  /* 0x000000200300780c */ /* 0x000fe20003f24270 */
[-C--:B------:R-:W-:Y:S01]  /*3dd0*/  FMUL R50, R50, R56.reuse ;  /* 0x0000003832327220 */ /* 0x080fe20000400000 */
[----:B------:R-:W-:Y:S01]  /*3de0*/  F2FP.BF16.F32.PACK_AB R37, RZ, R37 ;  /* 0x00000025ff25723e */ /* 0x000fe200000010ff */
[----:B------:R-:W-:Y:S01]  /*3df0*/  @P4 STG.E.U16 desc[UR36][R4.64+0x30], R36 ;  /* 0x0000302404004986 */ /* 0x000fe2000c101524 */
[C---:B------:R-:W-:Y:S01]  /*3e00*/  ISETP.GT.AND P3, PT, R0.reuse, 0x8, P0 ;  /* 0x000000080000780c */ /* 0x040fe20000764270 */
[-C--:B------:R-:W-:Y:S01]  /*3e10*/  FMUL R51, R51, R56.reuse ;  /* 0x0000003833337220 */ /* 0x080fe20000400000 */
[----:B------:R-:W-:Y:S01]  /*3e20*/  ISETP.GT.AND P0, PT, R3, 0x21, PT ;  /* 0x000000210300780c */ /* 0x000fe20003f04270 */
[----:B------:R-:W-:Y:S01]  /*3e30*/  @P5 STG.E.U16 desc[UR36][R4.64+0x32], R37 ;  /* 0x0000322504005986 */ /* 0x000fe2000c101524 */
        /* <DEDUP_REMOVED lines=10> */
[----:B------:R-:W-:-:S02]  /*3ee0*/  F2FP.BF16.F32.PACK_AB R41, RZ, R41 ;  /* 0x00000029ff29723e */ /* 0x000fc400000010ff */
[C---:B------:R-:W-:Y:S01]  /*3ef0*/  ISETP.GT.AND P1, PT, R0.reuse, 0x8, P1 ;  /* 0x000000080000780c */ /* 0x040fe20000f24270 */
[----:B------:R-:W-:Y:S01]  /*3f00*/  @P3 STG.E.U16 desc[UR36][R6.64+0x32], R39 ;  /* 0x0000322706003986 */ /* 0x000fe2000c101524 */
[C---:B------:R-:W-:Y:S02]  /*3f10*/  ISETP.GT.AND P2, PT, R0.reuse, 0x8, P0 ;  /* 0x000000080000780c */ /* 0x040fe40000744270 */
[C---:B------:R-:W-:Y:S01]  /*3f20*/  ISETP.GT.AND P0, PT, R3.reuse, 0x29, PT ;  /* 0x000000290300780c */ /* 0x040fe20003f04270 */
[----:B------:R-:W-:Y:S01]  /*3f30*/  @P4 STG.E.U16 desc[UR36][R4.64+0x40], R40 ;  /* 0x0000402804004986 */ /* 0x000fe2000c101524 */
[----:B------:R-:W-:Y:S02]  /*3f40*/  ISETP.GT.AND P4, PT, R3, 0x28, PT ;  /* 0x000000280300780c */ /* 0x000fe40003f84270 */
[----:B------:R-:W-:Y:S01]  /*3f50*/  F2FP.BF16.F32.PACK_AB R42, RZ, R42 ;  /* 0x0000002aff2a723e */ /* 0x000fe200000010ff */
[----:B------:R-:W-:Y:S01]  /*3f60*/  @P5 STG.E.U16 desc[UR36][R4.64+0x42], R41 ;  /* 0x0000422904005986 */ /* 0x000fe2000c101524 */
[----:B------:R-:W-:-:S02]  /*3f70*/  ISETP.GT.AND P5, PT, R0, RZ, P4 ;  /* 0x000000ff0000720c */ /* 0x000fc400027a4270 */
[C---:B------:R-:W-:Y:S01]  /*3f80*/  ISETP.GT.AND P3, PT, R0.reuse, RZ, P0 ;  /* 0x000000ff0000720c */ /* 0x040fe20000764270 */
[----:B------:R-:W-:Y:S01]  /*3f90*/  @P1 STG.E.U16 desc[UR36][R6.64+0x40], R42 ;  /* 0x0000402a06001986 */ /* 0x000fe2000c101524 */
[----:B------:R-:W-:Y:S02]  /*3fa0*/  F2FP.BF16.F32.PACK_AB R43, RZ, R43 ;  /* 0x0000002bff2b723e */ /* 0x000fe400000010ff */
[----:B------:R-:W-:Y:S02]  /*3fb0*/  F2FP.BF16.F32.PACK_AB R44, RZ, R44 ;  /* 0x0000002cff2c723e */ /* 0x000fe400000010ff */
[C---:B------:R-:W-:Y:S01]  /*3fc0*/  ISETP.GT.AND P4, PT, R0.reuse, 0x8, P4 ;  /* 0x000000080000780c */ /* 0x040fe20002784270 */
[----:B------:R-:W-:Y:S01]  /*3fd0*/  @P2 STG.E.U16 desc[UR36][R6.64+0x42], R43 ;  /* 0x0000422b06002986 */ /* 0x000fe2000c101524 */
[----:B------:R-:W-:Y:S02]  /*3fe0*/  F2FP.BF16.F32.PACK_AB R45, RZ, R45 ;  /* 0x0000002dff2d723e */ /* 0x000fe400000010ff */
[----:B------:R-:W-:Y:S01]  /*3ff0*/  ISETP.GT.AND P2, PT, R3, 0x31, PT ;  /* 0x000000310300780c */ /* 0x000fe20003f44270 */
[----:B------:R-:W-:Y:S01]  /*4000*/  @P5 STG.E.U16 desc[UR36][R4.64+0x50], R44 ;  /* 0x0000502c04005986 */ /* 0x000fe2000c101524 */
[----:B------:R-:W-:-:S02]  /*4010*/  ISETP.GT.AND P5, PT, R0, 0x8, P0 ;  /* 0x000000080000780c */ /* 0x000fc400007a4270 */
[C---:B------:R-:W-:Y:S01]  /*4020*/  ISETP.GT.AND P1, PT, R3.reuse, 0x38, PT ;  /* 0x000000380300780c */ /* 0x040fe20003f24270 */
[----:B------:R-:W-:Y:S01]  /*4030*/  @P3 STG.E.U16 desc[UR36][R4.64+0x52], R45 ;  /* 0x0000522d04003986 */ /* 0x000fe2000c101524 */
[C---:B------:R-:W-:Y:S02]  /*4040*/  ISETP.GT.AND P3, PT, R3.reuse, 0x30, PT ;  /* 0x000000300300780c */ /* 0x040fe40003f64270 */
[----:B------:R-:W-:Y:S01]  /*4050*/  ISETP.GT.AND P0, PT, R3, 0x39, PT ;  /* 0x000000390300780c */ /* 0x000fe20003f04270 */
[----:B------:R-:W-:Y:S01]  /*4060*/  @P4 IMAD.MOV.U32 R2, RZ, RZ, R6 ;  /* 0x000000ffff024224 */ /* 0x000fe200078e0006 */
[----:B------:R-:W-:Y:S01]  /*4070*/  F2FP.BF16.F32.PACK_AB R46, RZ, R46 ;  /* 0x0000002eff2e723e */ /* 0x000fe200000010ff */
[----:B------:R-:W-:Y:S01]  /*4080*/  @P4 IMAD.MOV.U32 R3, RZ, RZ, R7 ;  /* 0x000000ffff034224 */ /* 0x000fe200078e0007 */
[----:B------:R-:W-:Y:S02]  /*4090*/  F2FP.BF16.F32.PACK_AB R47, RZ, R47 ;  /* 0x0000002fff2f723e */ /* 0x000fe400000010ff */
[----:B------:R-:W-:-:S02]  /*40a0*/  F2FP.BF16.F32.PACK_AB R48, RZ, R48 ;  /* 0x00000030ff30723e */ /* 0x000fc400000010ff */
[----:B------:R1:W-:Y:S01]  /*40b0*/  @P4 STG.E.U16 desc[UR36][R2.64+0x50], R46 ;  /* 0x0000502e02004986 */ /* 0x0003e2000c101524 */
[C---:B------:R-:W-:Y:S02]  /*40c0*/  ISETP.GT.AND P4, PT, R0.reuse, RZ, P2 ;  /* 0x000000ff0000720c */ /* 0x040fe40001784270 */
[----:B------:R-:W-:Y:S02]  /*40d0*/  F2FP.BF16.F32.PACK_AB R49, RZ, R49 ;  /* 0x00000031ff31723e */ /* 0x000fe400000010ff */
[----:B------:R-:W-:Y:S02]  /*40e0*/  ISETP.GT.AND P2, PT, R0, 0x8, P2 ;  /* 0x000000080000780c */ /* 0x000fe40001744270 */
[----:B------:R-:W-:Y:S02]  /*40f0*/  F2FP.BF16.F32.PACK_AB R50, RZ, R50 ;  /* 0x00000032ff32723e */ /* 0x000fe400000010ff */
[----:B------:R-:W-:Y:S02]  /*4100*/  F2FP.BF16.F32.PACK_AB R51, RZ, R51 ;  /* 0x00000033ff33723e */ /* 0x000fe400000010ff */
[----:B------:R-:W-:Y:S01]  /*4110*/  F2FP.BF16.F32.PACK_AB R52, RZ, R52 ;  /* 0x00000034ff34723e */ /* 0x000fe200000010ff */
[----:B-1----:R-:W-:Y:S01]  /*4120*/  @P5 IMAD.MOV.U32 R2, RZ, RZ, R6 ;  /* 0x000000ffff025224 */ /* 0x002fe200078e0006 */
[----:B------:R-:W-:Y:S01]  /*4130*/  F2FP.BF16.F32.PACK_AB R53, RZ, R53 ;  /* 0x00000035ff35723e */ /* 0x000fe200000010ff */
[----:B------:R-:W-:Y:S01]  /*4140*/  @P5 IMAD.MOV.U32 R3, RZ, RZ, R7 ;  /* 0x000000ffff035224 */ /* 0x000fe200078e0007 */
[----:B------:R-:W-:-:S02]  /*4150*/  F2FP.BF16.F32.PACK_AB R54, RZ, R54 ;  /* 0x00000036ff36723e */ /* 0x000fc400000010ff */
[----:B------:R-:W-:Y:S02]  /*4160*/  F2FP.BF16.F32.PACK_AB R55, RZ, R55 ;  /* 0x00000037ff37723e */ /* 0x000fe400000010ff */
[----:B------:R1:W-:Y:S01]  /*4170*/  @P5 STG.E.U16 desc[UR36][R2.64+0x52], R47 ;  /* 0x0000522f02005986 */ /* 0x0003e2000c101524 */
[C---:B------:R-:W-:Y:S02]  /*4180*/  ISETP.GT.AND P5, PT, R0.reuse, RZ, P3 ;  /* 0x000000ff0000720c */ /* 0x040fe40001fa4270 */
[----:B------:R-:W-:-:S11]  /*4190*/  ISETP.GT.AND P3, PT, R0, 0x8, P3 ;  /* 0x000000080000780c */ /* 0x000fd60001f64270 */
[----:B-1----:R-:W-:Y:S02]  /*41a0*/  @P5 IMAD.MOV.U32 R2, RZ, RZ, R4 ;  /* 0x000000ffff025224 */ /* 0x002fe400078e0004 */
[----:B------:R-:W-:-:S05]  /*41b0*/  @P5 IMAD.MOV.U32 R3, RZ, RZ, R5 ;  /* 0x000000ffff035224 */ /* 0x000fca00078e0005 */
[----:B------:R1:W-:Y:S01]  /*41c0*/  @P5 STG.E.U16 desc[UR36][R2.64+0x60], R48 ;  /* 0x0000603002005986 */ /* 0x0003e2000c101524 */
[C---:B------:R-:W-:Y:S02]  /*41d0*/  ISETP.GT.AND P5, PT, R0.reuse, RZ, P0 ;  /* 0x000000ff0000720c */ /* 0x040fe400007a4270 */
[----:B------:R-:W-:Y:S01]  /*41e0*/  ISETP.GT.AND P0, PT, R0, 0x8, P0 ;  /* 0x000000080000780c */ /* 0x000fe20000704270 */
[----:B-1----:R-:W-:Y:S02]  /*41f0*/  @P4 IMAD.MOV.U32 R2, RZ, RZ, R4 ;  /* 0x000000ffff024224 */ /* 0x002fe400078e0004 */
[----:B------:R-:W-:-:S05]  /*4200*/  @P4 IMAD.MOV.U32 R3, RZ, RZ, R5 ;  /* 0x000000ffff034224 */ /* 0x000fca00078e0005 */
[----:B------:R1:W-:Y:S01]  /*4210*/  @P4 STG.E.U16 desc[UR36][R2.64+0x62], R49 ;  /* 0x0000623102004986 */ /* 0x0003e2000c101524 */
[C---:B------:R-:W-:Y:S02]  /*4220*/  ISETP.GT.AND P4, PT, R0.reuse, RZ, P1 ;  /* 0x000000ff0000720c */ /* 0x040fe40000f84270 */
[----:B------:R-:W-:Y:S01]  /*4230*/  ISETP.GT.AND P1, PT, R0, 0x8, P1 ;  /* 0x000000080000780c */ /* 0x000fe20000f24270 */
[----:B-1----:R-:W-:Y:S02]  /*4240*/  @P3 IMAD.MOV.U32 R2, RZ, RZ, R6 ;  /* 0x000000ffff023224 */ /* 0x002fe400078e0006 */
[----:B------:R-:W-:-:S05]  /*4250*/  @P3 IMAD.MOV.U32 R3, RZ, RZ, R7 ;  /* 0x000000ffff033224 */ /* 0x000fca00078e0007 */
[----:B------:R1:W-:Y:S02]  /*4260*/  @P3 STG.E.U16 desc[UR36][R2.64+0x60], R50 ;  /* 0x0000603202003986 */ /* 0x0003e4000c101524 */
[----:B-1----:R-:W-:Y:S02]  /*4270*/  @P2 IMAD.MOV.U32 R2, RZ, RZ, R6 ;  /* 0x000000ffff022224 */ /* 0x002fe400078e0006 */
[----:B------:R-:W-:-:S05]  /*4280*/  @P2 IMAD.MOV.U32 R3, RZ, RZ, R7 ;  /* 0x000000ffff032224 */ /* 0x000fca00078e0007 */
[----:B------:R1:W-:Y:S02]  /*4290*/  @P2 STG.E.U16 desc[UR36][R2.64+0x62], R51 ;  /* 0x0000623302002986 */ /* 0x0003e4000c101524 */
[----:B-1----:R-:W-:Y:S02]  /*42a0*/  @P4 IMAD.MOV.U32 R2, RZ, RZ, R4 ;  /* 0x000000ffff024224 */ /* 0x002fe400078e0004 */
[----:B------:R-:W-:-:S05]  /*42b0*/  @P4 IMAD.MOV.U32 R3, RZ, RZ, R5 ;  /* 0x000000ffff034224 */ /* 0x000fca00078e0005 */
[----:B------:R1:W-:Y:S04]  /*42c0*/  @P4 STG.E.U16 desc[UR36][R2.64+0x70], R52 ;  /* 0x0000703402004986 */ /* 0x0003e8000c101524 */
[----:B------:R2:W-:Y:S01]  /*42d0*/  @P5 STG.E.U16 desc[UR36][R4.64+0x72], R53 ;  /* 0x0000723504005986 */ /* 0x0005e2000c101524 */
[----:B-1----:R-:W-:Y:S02]  /*42e0*/  @P1 IMAD.MOV.U32 R2, RZ, RZ, R6 ;  /* 0x000000ffff021224 */ /* 0x002fe400078e0006 */
[----:B------:R-:W-:-:S05]  /*42f0*/  @P1 IMAD.MOV.U32 R3, RZ, RZ, R7 ;  /* 0x000000ffff031224 */ /* 0x000fca00078e0007 */
[----:B------:R2:W-:Y:S04]  /*4300*/  @P1 STG.E.U16 desc[UR36][R2.64+0x70], R54 ;  /* 0x0000703602001986 */ /* 0x0005e8000c101524 */
[----:B------:R2:W-:Y:S02]  /*4310*/  @P0 STG.E.U16 desc[UR36][R6.64+0x72], R55 ;  /* 0x0000723706000986 */ /* 0x0005e4000c101524 */
.L_x_94:
[----:B------:R-:W-:Y:S05]  /*4320*/  BSYNC B0 ;  /* 0x0000000000007941 */ /* 0x000fea0003800000 */
.L_x_32:
[----:B0-2---:R-:W2:Y:S01]  /*4330*/  LDL.64 R2, [R1] ;  /* 0x0000000001027983 */ /* 0x005ea20000100a00 */
[----:B------:R-:W-:Y:S01]  /*4340*/  ULDC.64 UR4, c[0x0][0x650] ;  /* 0x0001940000047ab9 */ /* 0x000fe20000000a00 */
[----:B------:R0:W-:Y:S01]  /*4350*/  SYNCS.ARRIVE.TRANS64.A1T0 RZ, [R64+UR47], RZ ;  /* 0x000000ff40ff79a7 */ /* 0x0001e2000810002f */
[----:B------:R-:W-:Y:S01]  /*4360*/  PRMT R0, RZ, 0x7610, R0 ;  /* 0x00007610ff007816 */ /* 0x000fe20000000000 */
[----:B-----5:R-:W-:Y:S02]  /*4370*/  IMAD.MOV.U32 R19, RZ, RZ, -0x1 ;  /* 0xffffffffff137424 */ /* 0x020fe400078e00ff */
[----:B------:R-:W-:Y:S01]  /*4380*/  IMAD.MOV.U32 R22, RZ, RZ, -0x1 ;  /* 0xffffffffff167424 */ /* 0x000fe200078e00ff */
[----:B--2---:R-:W-:-:S04]  /*4390*/  LEA R18, P0, R2, R18, 0x1 ;  /* 0x0000001202127211 */ /* 0x004fc800078008ff */
[----:B------:R-:W-:Y:S01]  /*43a0*/  LEA.HI.X R17, R2, R17, R23, 0x1, P0 ;  /* 0x0000001102117211 */ /* 0x000fe200000f0c17 */
[----:B------:R-:W-:Y:S01]  /*43b0*/  IMAD.MOV.U32 R2, RZ, RZ, -0x1 ;  /* 0xffffffffff027424 */ /* 0x000fe200078e00ff */
[----:B------:R-:W-:-:S04]  /*43c0*/  ISETP.GE.U32.AND P0, PT, R18, UR4, PT ;  /* 0x0000000412007c0c */ /* 0x000fc8000bf06070 */
[----:B------:R-:W-:-:S13]  /*43d0*/  ISETP.GE.U32.AND.EX P0, PT, R17, UR5, PT, P0 ;  /* 0x0000000511007c0c */ /* 0x000fda000bf06100 */
[----:B0-----:R-:W-:Y:S05]  /*43e0*/  @P0 BRA `(.L_x_95) ;  /* 0x0000000400700947 */ /* 0x001fea0003800000 */
[----:B-1----:R-:W0:Y:S01]  /*43f0*/  S2R R10, SR_CTAID.X ;  /* 0x00000000000a7919 */ /* 0x002e220000002500 */
[----:B---34-:R-:W1:Y:S01]  /*4400*/  LDC.64 R8, c[0x0][0x628] ;  /* 0x00018a00ff087b82 */ /* 0x018e620000000a00 */
[----:B------:R-:W-:Y:S01]  /*4410*/  ULDC UR4, c[0x0][0x150] ;  /* 0x0000540000047ab9 */ /* 0x000fe20000000800 */
[----:B------:R-:W-:Y:S01]  /*4420*/  IMAD.MOV.U32 R6, RZ, RZ, R18 ;  /* 0x000000ffff067224 */ /* 0x000fe200078e0012 */
[----:B------:R-:W2:Y:S01]  /*4430*/  S2R R20, SR_CTAID.Y ;  /* 0x0000000000147919 */ /* 0x000ea20000002600 */
[----:B------:R-:W-:-:S04]  /*4440*/  IMAD.MOV.U32 R7, RZ, RZ, R17 ;  /* 0x000000ffff077224 */ /* 0x000fc800078e0011 */
[----:B------:R-:W3:Y:S08]  /*4450*/  LDC R15, c[0x0][0x144] ;  /* 0x00005100ff0f7b82 */ /* 0x000ef00000000800 */
[----:B------:R-:W4:Y:S08]  /*4460*/  LDC R0, c[0x0][0x630] ;  /* 0x00018c00ff007b82 */ /* 0x000f300000000800 */
[----:B------:R-:W2:Y:S01]  /*4470*/  LDC.64 R12, c[0x0][0x620] ;  /* 0x00018800ff0c7b82 */ /* 0x000ea20000000a00 */
[----:B-1----:R-:W-:-:S04]  /*4480*/  ISETP.NE.U32.AND P0, PT, R8, RZ, PT ;  /* 0x000000ff0800720c */ /* 0x002fc80003f05070 */
[----:B------:R-:W-:Y:S02]  /*4490*/  ISETP.NE.AND.EX P0, PT, R9, RZ, PT, P0 ;  /* 0x000000ff0900720c */ /* 0x000fe40003f05300 */
[----:B0-----:R-:W-:-:S05]  /*44a0*/  I2FP.F32.U32 R2, R10 ;  /* 0x0000000a00027245 */ /* 0x001fca0000201000 */
[----:B------:R-:W-:-:S04]  /*44b0*/  FMUL R2, R2, UR4 ;  /* 0x0000000402027c20 */ /* 0x000fc80008400000 */
[----:B------:R0:W1:Y:S02]  /*44c0*/  F2I.U32.TRUNC.NTZ R14, R2 ;  /* 0x00000002000e7305 */ /* 0x000064000020f000 */
[----:B---34-:R-:W-:Y:S05]  /*44d0*/  @!P0 BRA `(.L_x_96) ;  /* 0x0000000000288947 */ /* 0x018fea0003800000 */
[----:B------:R-:W3:Y:S02]  /*44e0*/  LDC R3, c[0x0][0x634] ;  /* 0x00018d00ff037b82 */ /* 0x000ee40000000800 */
[----:B---3--:R-:W-:-:S05]  /*44f0*/  IADD3 R7, P0, R18, R3, RZ ;  /* 0x0000000312077210 */ /* 0x008fca0007f1e0ff */
[----:B------:R-:W-:-:S04]  /*4500*/  IMAD.X R11, RZ, RZ, R17, P0 ;  /* 0x000000ffff0b7224 */ /* 0x000fc800000e0611 */
[----:B0-----:R-:W-:-:S04]  /*4510*/  IMAD.WIDE.U32 R2, R11, R8, RZ ;  /* 0x000000080b027225 */ /* 0x001fc800078e00ff */
[----:B------:R-:W-:-:S04]  /*4520*/  IMAD.WIDE.U32 R4, P0, R7, R9, R2 ;  /* 0x0000000907047225 */ /* 0x000fc80007800002 */
[----:B------:R-:W-:-:S04]  /*4530*/  IMAD.WIDE.U32 R2, R7, R8, RZ ;  /* 0x0000000807027225 */ /* 0x000fc800078e00ff */
[----:B------:R-:W-:Y:S01]  /*4540*/  IMAD.X R7, RZ, RZ, RZ, P0 ;  /* 0x000000ffff077224 */ /* 0x000fe200000e06ff */
[----:B------:R-:W-:Y:S01]  /*4550*/  IADD3 RZ, P0, R3, R4, RZ ;  /* 0x0000000403ff7210 */ /* 0x000fe20007f1e0ff */
[----:B------:R-:W-:-:S04]  /*4560*/  IMAD.MOV.U32 R6, RZ, RZ, R5 ;  /* 0x000000ffff067224 */ /* 0x000fc800078e0005 */
[----:B------:R-:W-:-:S08]  /*4570*/  IMAD.WIDE.U32.X R6, R11, R9, R6, P0 ;  /* 0x000000090b067225 */ /* 0x000fd000000e0406 */
.L_x_96:
[----:B------:R-:W3:Y:S01]  /*4580*/  LDC.64 R26, c[0x0][0x640] ;  /* 0x00019000ff1a7b82 */ /* 0x000ee20000000a00 */
[-C--:B------:R-:W-:Y:S01]  /*4590*/  SHF.R.U64 R11, R6, R0.reuse, R7 ;  /* 0x00000000060b7219 */ /* 0x080fe20000001207 */
[----:B------:R-:W-:Y:S01]  /*45a0*/  IMAD.MOV.U32 R19, RZ, RZ, R17 ;  /* 0x000000ffff137224 */ /* 0x000fe200078e0011 */
[----:B------:R-:W-:Y:S01]  /*45b0*/  SHF.R.U32.HI R0, RZ, R0, R7 ;  /* 0x00000000ff007219 */ /* 0x000fe20000011607 */
[----:B-1----:R-:W-:Y:S01]  /*45c0*/  IMAD.MOV R14, RZ, RZ, -R14 ;  /* 0x000000ffff0e7224 */ /* 0x002fe200078e0a0e */
[----:B------:R-:W-:Y:S01]  /*45d0*/  IADD3 R5, P0, RZ, -R11, RZ ;  /* 0x8000000bff057210 */ /* 0x000fe20007f1e0ff */
[----:B------:R-:W-:Y:S01]  /*45e0*/  ULDC UR4, c[0x0][0x154] ;  /* 0x0000550000047ab9 */ /* 0x000fe20000000800 */
[----:B------:R-:W-:Y:S01]  /*45f0*/  IMAD.MOV.U32 R7, RZ, RZ, 0x1 ;  /* 0x00000001ff077424 */ /* 0x000fe200078e00ff */
[----:B------:R-:W1:Y:S01]  /*4600*/  LDC R4, c[0x0][0x618] ;  /* 0x00018600ff047b82 */ /* 0x000e620000000800 */
[----:B------:R-:W-:Y:S02]  /*4610*/  IMAD R22, R15, R14, R10 ;  /* 0x0000000e0f167224 */ /* 0x000fe400078e020a */
[----:B------:R-:W-:-:S04]  /*4620*/  IMAD.X R3, RZ, RZ, ~R0, P0 ;  /* 0x000000ffff037224 */ /* 0x000fc800000e0e00 */
[-C--:B--2---:R-:W-:Y:S01]  /*4630*/  IMAD R0, R3, R12.reuse, RZ ;  /* 0x0000000c03007224 */ /* 0x084fe200078e02ff */
[----:B------:R-:W2:Y:S01]  /*4640*/  LDC R6, c[0x0][0x608] ;  /* 0x00018200ff067b82 */ /* 0x000ea20000000800 */
[----:B0-----:R-:W-:-:S04]  /*4650*/  IMAD.WIDE.U32 R2, R5, R12, R18 ;  /* 0x0000000c05027225 */ /* 0x001fc800078e0012 */
[----:B------:R-:W-:Y:S01]  /*4660*/  IMAD R5, R5, R13, R0 ;  /* 0x0000000d05057224 */ /* 0x000fe200078e0200 */
[----:B------:R-:W-:Y:S02]  /*4670*/  I2FP.F32.U32 R0, R20 ;  /* 0x0000001400007245 */ /* 0x000fe40000201000 */
[----:B------:R-:W0:Y:S01]  /*4680*/  LDC R24, c[0x0][0x658] ;  /* 0x00019600ff187b82 */ /* 0x000e220000000800 */
[----:B------:R-:W-:Y:S01]  /*4690*/  IMAD.IADD R3, R3, 0x1, R5 ;  /* 0x0000000103037824 */ /* 0x000fe200078e0205 */
[----:B---3--:R-:W-:Y:S01]  /*46a0*/  ISETP.NE.U32.AND P0, PT, R26, RZ, PT ;  /* 0x000000ff1a00720c */ /* 0x008fe20003f05070 */
[----:B------:R-:W-:Y:S01]  /*46b0*/  FMUL R0, R0, UR4 ;  /* 0x0000000400007c20 */ /* 0x000fe20008400000 */
[----:B------:R-:W-:Y:S02]  /*46c0*/  IMAD.MOV.U32 R5, RZ, RZ, -0x1 ;  /* 0xffffffffff057424 */ /* 0x000fe400078e00ff */
[----:B------:R-:W-:Y:S01]  /*46d0*/  ISETP.NE.AND.EX P0, PT, R27, RZ, PT, P0 ;  /* 0x000000ff1b00720c */ /* 0x000fe20003f05300 */
[----:B------:R3:W4:Y:S01]  /*46e0*/  F2I.U32.TRUNC.NTZ R12, R0 ;  /* 0x00000000000c7305 */ /* 0x000722000020f000 */
[----:B------:R-:W3:Y:S01]  /*46f0*/  LDC R15, c[0x0][0x148] ;  /* 0x00005200ff0f7b82 */ /* 0x000ee20000000800 */
[----:B-1----:R-:W-:-:S02]  /*4700*/  SHF.R.U64 R10, R2, R4, R3 ;  /* 0x00000004020a7219 */ /* 0x002fc40000001203 */
[----:B------:R-:W-:-:S05]  /*4710*/  SHF.R.U32.HI R3, RZ, R4, R3 ;  /* 0x00000004ff037219 */ /* 0x000fca0000011603 */
[----:B------:R-:W1:Y:S01]  /*4720*/  LDC R14, c[0x0][0x600] ;  /* 0x00018000ff0e7b82 */ /* 0x000e620000000800 */
[-CC-:B--2---:R-:W-:Y:S02]  /*4730*/  SHF.R.U64 R8, R10, R6.reuse, R3.reuse ;  /* 0x000000060a087219 */ /* 0x184fe40000001203 */
[----:B------:R-:W-:-:S05]  /*4740*/  SHF.R.U32.HI R3, RZ, R6, R3 ;  /* 0x00000006ff037219 */ /* 0x000fca0000011603 */
[----:B------:R-:W2:Y:S01]  /*4750*/  LDC R21, c[0x0][0x648] ;  /* 0x00019200ff157b82 */ /* 0x000ea20000000800 */
[-CC-:B0-----:R-:W-:Y:S02]  /*4760*/  SHF.R.U64 R13, R8, R24.reuse, R3.reuse ;  /* 0x00000018080d7219 */ /* 0x181fe40000001203 */
[-C--:B------:R-:W-:Y:S02]  /*4770*/  SHF.L.U32 R5, R5, R24.reuse, RZ ;  /* 0x0000001805057219 */ /* 0x080fe400000006ff */
[-C--:B------:R-:W-:Y:S01]  /*4780*/  SHF.R.U32.HI R3, RZ, R24.reuse, R3 ;  /* 0x00000018ff037219 */ /* 0x080fe20000011603 */
[----:B------:R-:W-:Y:S01]  /*4790*/  IMAD.MOV.U32 R2, RZ, RZ, R13 ;  /* 0x000000ffff027224 */ /* 0x000fe200078e000d */
[----:B------:R-:W-:Y:S01]  /*47a0*/  SHF.L.U32 R24, R7, R24, RZ ;  /* 0x0000001807187219 */ /* 0x000fe200000006ff */
[----:B------:R-:W0:Y:S01]  /*47b0*/  LDC R25, c[0x0][0x638] ;  /* 0x00018e00ff197b82 */ /* 0x000e220000000800 */
[----:B------:R-:W-:-:S07]  /*47c0*/  LOP3.LUT R19, RZ, R5, RZ, 0x33, !PT ;  /* 0x00000005ff137212 */ /* 0x000fce00078e33ff */
[----:B------:R-:W0:Y:S01]  /*47d0*/  LDC R28, c[0x0][0x610] ;  /* 0x00018400ff1c7b82 */ /* 0x000e220000000800 */
[----:B----4-:R-:W-:Y:S05]  /*47e0*/  @!P0 BRA `(.L_x_97) ;  /* 0x0000000000288947 */ /* 0x010fea0003800000 */
[----:B---3--:R-:W3:Y:S02]  /*47f0*/  LDC R0, c[0x0][0x64c] ;  /* 0x00019300ff007b82 */ /* 0x008ee40000000800 */
[----:B---3--:R-:W-:-:S05]  /*4800*/  IADD3 R7, P0, R13, R0, RZ ;  /* 0x000000000d077210 */ /* 0x008fca0007f1e0ff */
        /* <DEDUP_REMOVED lines=8> */
.L_x_97:
[----:B------:R-:W4:Y:S01]  /*4890*/  LDC R4, c[0x0][0x65c] ;  /* 0x00019700ff047b82 */ /* 0x000f220000000800 */
[----:B--23--:R-:W-:Y:S01]  /*48a0*/  SHF.R.U64 R0, R2, R21, R3 ;  /* 0x0000001502007219 */ /* 0x00cfe20000001203 */
[----:B-1----:R-:W-:Y:S01]  /*48b0*/  VIADD R3, R14, 0xffffffff ;  /* 0xffffffff0e037836 */ /* 0x002fe20000000000 */
[----:B------:R-:W-:Y:S01]  /*48c0*/  LOP3.LUT R19, R8, R19, RZ, 0xc0, !PT ;  /* 0x0000001308137212 */ /* 0x000fe200078ec0ff */
[----:B------:R-:W-:Y:S02]  /*48d0*/  IMAD.MOV R12, RZ, RZ, -R12 ;  /* 0x000000ffff0c7224 */ /* 0x000fe400078e0a0c */
[----:B------:R-:W-:Y:S01]  /*48e0*/  IMAD.MOV R2, RZ, RZ, -R0 ;  /* 0x000000ffff027224 */ /* 0x000fe200078e0a00 */
[----:B------:R-:W-:Y:S01]  /*48f0*/  LOP3.LUT R3, R10, R3, RZ, 0xc0, !PT ;  /* 0x000000030a037212 */ /* 0x000fe200078ec0ff */
[----:B------:R-:W-:Y:S02]  /*4900*/  IMAD R19, R24, R0, R19 ;  /* 0x0000000018137224 */ /* 0x000fe400078e0213 */
[----:B0-----:R-:W-:-:S04]  /*4910*/  IMAD R0, R2, R25, R13 ;  /* 0x0000001902007224 */ /* 0x001fc800078e020d */
[----:B------:R-:W-:Y:S01]  /*4920*/  IMAD R2, R0, R14, R3 ;  /* 0x0000000e00027224 */ /* 0x000fe200078e0203 */
[----:B----4-:R-:W-:Y:S01]  /*4930*/  ISETP.NE.AND P0, PT, R4, 0x1, PT ;  /* 0x000000010400780c */ /* 0x010fe20003f05270 */
[----:B------:R-:W-:-:S05]  /*4940*/  IMAD.MOV.U32 R4, RZ, RZ, 0x1 ;  /* 0x00000001ff047424 */ /* 0x000fca00078e00ff */
[----:B------:R-:W-:-:S07]  /*4950*/  PRMT R0, R4, 0x7610, R0 ;  /* 0x0000761004007816 */ /* 0x000fce0000000000 */
[----:B------:R-:W-:-:S04]  /*4960*/  @P0 IMAD R22, R15, R12, R20 ;  /* 0x0000000c0f160224 */ /* 0x000fc800078e0214 */
[----:B------:R-:W-:-:S05]  /*4970*/  IMAD R19, R19, R28, R22 ;  /* 0x0000001c13137224 */ /* 0x000fca00078e0216 */
[----:B------:R-:W-:Y:S02]  /*4980*/  SEL R22, R2, R19, !P0 ;  /* 0x0000001302167207 */ /* 0x000fe40004000000 */
[----:B------:R-:W-:Y:S01]  /*4990*/  SEL R19, R19, R2, !P0 ;  /* 0x0000000213137207 */ /* 0x000fe20004000000 */
[----:B------:R-:W-:-:S07]  /*49a0*/  IMAD.MOV.U32 R2, RZ, RZ, R11 ;  /* 0x000000ffff027224 */ /* 0x000fce00078e000b */
.L_x_95:
[----:B------:R-:W-:Y:S02]  /*49b0*/  LOP3.LUT P0, RZ, R0, 0xff, RZ, 0xc0, !PT ;  /* 0x000000ff00ff7812 */ /* 0x000fe4000780c0ff */
[----:B------:R-:W-:-:S11]  /*49c0*/  LOP3.LUT R71, R71, 0x1, RZ, 0x3c, !PT ;  /* 0x0000000147477812 */ /* 0x000fd600078e3cff */
[----:B------:R-:W-:Y:S05]  /*49d0*/  @P0 BRA `(.L_x_98) ;  /* 0xffffffc800c40947 */ /* 0x000fea000383ffff */
[----:B------:R-:W-:Y:S05]  /*49e0*/  EXIT ;  /* 0x000000000000794d */ /* 0x000fea0003800000 */
.L_x_13:
[----:B------:R-:W-:-:S08]  /*49f0*/  ISETP.NE.AND P0, PT, R0, RZ, PT ;  /* 0x000000ff0000720c */ /* 0x000fd00003f05270 */
[----:B0-----:R-:W0:-:S00]  /*4a00*/  USETMAXREG.DEALLOC.CTAPOOL 0x28 ;  /* 0x00000028000079c8 */ /* 0x001e0000080e0500 */
[----:B------:R-:W-:Y:S05]  /*4a10*/  @P0 EXIT ;  /* 0x000000000000094d */ /* 0x000fea0003800000 */
[----:B0-----:R-:W-:Y:S01]  /*4a20*/  LOP3.LUT P0, RZ, R8, 0xff, RZ, 0xc0, !PT ;  /* 0x000000ff08ff7812 */ /* 0x001fe2000780c0ff */
[----:B------:R-:W-:Y:S02]  /*4a30*/  IMAD.MOV.U32 R0, RZ, RZ, 0x1 ;  /* 0x00000001ff007424 */ /* 0x000fe400078e00ff */
[----:B------:R-:W-:-:S10]  /*4a40*/  IMAD.MOV.U32 R7, RZ, RZ, RZ ;  /* 0x000000ffff077224 */ /* 0x000fd400078e00ff */
[----:B------:R-:W-:Y:S05]  /*4a50*/  @!P0 BRA `(.L_x_99) ;  /* 0x0000000c00148947 */ /* 0x000fea0003800000 */
[----:B------:R-:W-:Y:S01]  /*4a60*/  LOP3.LUT P0, RZ, R4, 0x1f, RZ, 0xc0, !PT ;  /* 0x0000001f04ff7812 */ /* 0x000fe2000780c0ff */
[----:B------:R-:W-:Y:S01]  /*4a70*/  ULDC UR5, c[0x0][0x658] ;  /* 0x0001960000057ab9 */ /* 0x000fe20000000800 */
[----:B------:R-:W-:Y:S01]  /*4a80*/  UMOV UR6, 0xffffffff ;  /* 0xffffffff00067882 */ /* 0x000fe20000000000 */
[----:B------:R-:W-:Y:S01]  /*4a90*/  BSSY B0, `(.L_x_99) ;  /* 0x00000c1000007945 */ /* 0x000fe20003800000 */
[----:B------:R-:W-:Y:S01]  /*4aa0*/  USHF.L.U32 UR6, UR6, UR5, URZ ;  /* 0x0000000506067299 */ /* 0x000fe2000800063f */
[C---:B------:R-:W-:Y:S01]  /*4ab0*/  ISETP.NE.AND P2, PT, R3.reuse, RZ, PT ;  /* 0x000000ff0300720c */ /* 0x040fe20003f45270 */
[----:B------:R-:W-:Y:S01]  /*4ac0*/  IMAD.MOV.U32 R8, RZ, RZ, 0x1 ;  /* 0x00000001ff087424 */ /* 0x000fe200078e00ff */
[----:B------:R-:W-:Y:S01]  /*4ad0*/  ISETP.NE.OR P0, PT, R3, RZ, !P0 ;  /* 0x000000ff0300720c */ /* 0x000fe20004705670 */
[----:B------:R-:W-:Y:S01]  /*4ae0*/  IMAD.MOV.U32 R0, RZ, RZ, 0x1 ;  /* 0x00000001ff007424 */ /* 0x000fe200078e00ff */
[----:B------:R-:W-:Y:S01]  /*4af0*/  LOP3.LUT R6, R16, 0x2, RZ, 0xfc, !PT ;  /* 0x0000000210067812 */ /* 0x000fe200078efcff */
[----:B------:R-:W-:Y:S01]  /*4b00*/  IMAD.MOV.U32 R7, RZ, RZ, RZ ;  /* 0x000000ffff077224 */ /* 0x000fe200078e00ff */
[----:B------:R-:W-:Y:S01]  /*4b10*/  ULDC UR4, c[0x0][0x600] ;  /* 0x0001800000047ab9 */ /* 0x000fe20000000800 */
[----:B------:R-:W-:Y:S01]  /*4b20*/  UMOV UR7, 0x1 ;  /* 0x0000000100077882 */ /* 0x000fe20000000000 */
[----:B------:R-:W-:-:S02]  /*4b30*/  UIADD3 UR19, UR40, 0x1, URZ ;  /* 0x0000000128137890 */ /* 0x000fc4000fffe03f */
[----:B------:R-:W-:Y:S02]  /*4b40*/  UIADD3 UR15, UR4, -0x1, URZ ;  /* 0xffffffff040f7890 */ /* 0x000fe4000fffe03f */
[----:B------:R-:W-:Y:S02]  /*4b50*/  USHF.L.U32 UR17, UR7, UR5, URZ ;  /* 0x0000000507117299 */ /* 0x000fe4000800063f */
[----:B------:R-:W-:Y:S01]  /*4b60*/  ULOP3.LUT UR16, URZ, UR6, URZ, 0x33, !UPT ;  /* 0x000000063f107292 */ /* 0x000fe2000f8e333f */
[----:B------:R-:W-:-:S11]  /*4b70*/  ULDC.64 UR20, c[0x0][0x198] ;  /* 0x0000660000147ab9 */ /* 0x000fd60000000a00 */
.L_x_111:
[----:B------:R-:W-:-:S03]  /*4b80*/  UMOV UR4, 0xffffffff ;  /* 0xffffffff00047882 */ /* 0x000fc60000000000 */
[----:B------:R-:W-:Y:S05]  /*4b90*/  BRA.DIV UR4, `(.L_x_100) ;  /* 0x0000001204207947 */ /* 0x000fea000b800000 */
[----:B------:R-:W-:-:S13]  /*4ba0*/  ELECT P6, URZ, PT ;  /* 0x00000000003f782f */ /* 0x000fda00038c0000 */
.L_x_126:
[----:B------:R-:W0:Y:S01]  /*4bb0*/  LDC R3, c[0x0][0x28c] ;  /* 0x0000a300ff037b82 */ /* 0x000e220000000800 */
[----:B------:R-:W-:Y:S01]  /*4bc0*/  BSSY B1, `(.L_x_101) ;  /* 0x0000035000017945 */ /* 0x000fe20003800000 */
[----:B0-----:R-:W-:-:S13]  /*4bd0*/  ISETP.LT.OR P6, PT, R3, 0x1, !P6 ;  /* 0x000000010300780c */ /* 0x001fda00077c1670 */
[----:B------:R-:W-:Y:S05]  /*4be0*/  @P6 BRA `(.L_x_102) ;  /* 0x0000000000c86947 */ /* 0x000fea0003800000 */
[----:B------:R-:W-:Y:S02]  /*4bf0*/  IMAD.SHL.U32 R22, R22, 0x40, RZ ;  /* 0x0000004016167824 */ /* 0x000fe400078e00ff */
[----:B------:R-:W-:Y:S02]  /*4c00*/  IMAD.SHL.U32 R19, R19, 0x40, RZ ;  /* 0x0000004013137824 */ /* 0x000fe400078e00ff */
[----:B------:R-:W-:Y:S02]  /*4c10*/  IMAD.MOV.U32 R12, RZ, RZ, RZ ;  /* 0x000000ffff0c7224 */ /* 0x000fe400078e00ff */
[----:B------:R-:W-:Y:S02]  /*4c20*/  IMAD.U32 R13, RZ, RZ, UR19 ;  /* 0x00000013ff0d7e24 */ /* 0x000fe4000f8e00ff */
[----:B------:R-:W-:Y:S02]  /*4c30*/  IMAD.MOV.U32 R3, RZ, RZ, R0 ;  /* 0x000000ffff037224 */ /* 0x000fe400078e0000 */
[----:B------:R-:W-:-:S07]  /*4c40*/  IMAD.MOV.U32 R4, RZ, RZ, R7 ;  /* 0x000000ffff047224 */ /* 0x000fce00078e0007 */
.L_x_106:
[----:B------:R-:W0:Y:S01]  /*4c50*/  S2R R10, SR_CgaCtaId ;  /* 0x00000000000a7919 */ /* 0x000e220000008800 */
[----:B------:R-:W-:Y:S01]  /*4c60*/  MOV R5, 0x400 ;  /* 0x0000040000057802 */ /* 0x000fe20000000f00 */
[----:B------:R-:W1:Y:S03]  /*4c70*/  @!P2 LDC R9, c[0x0][0x500] ;  /* 0x00014000ff09ab82 */ /* 0x000e660000000800 */
[----:B0-----:R-:W-:Y:S02]  /*4c80*/  LEA R11, R10, R5, 0x18 ;  /* 0x000000050a0b7211 */ /* 0x001fe400078ec0ff */
[----:B------:R-:W-:-:S03]  /*4c90*/  SHF.L.U32 R5, R3, 0x1f, RZ ;  /* 0x0000001f03057819 */ /* 0x000fc600000006ff */
[----:B------:R-:W-:-:S04]  /*4ca0*/  IMAD R10, R4, 0x8, R11 ;  /* 0x00000008040a7824 */ /* 0x000fc800078e020b */
[----:B------:R-:W0:Y:S02]  /*4cb0*/  SYNCS.PHASECHK.TRANS64.TRYWAIT P1, [R10+URZ+0x30], R5 ;  /* 0x000030050a0075a7 */ /* 0x000e24000802017f */
[----:B01----:R-:W-:Y:S05]  /*4cc0*/  @!P1 BRA `(.L_x_103) ;  /* 0x0000000c00f49947 */ /* 0x003fea0003800000 */
.L_x_127:
[----:B0-----:R-:W-:Y:S01]  /*4cd0*/  PRMT R5, R6, 0x9910, RZ ;  /* 0x0000991006057816 */ /* 0x001fe200000000ff */
[----:B------:R0:W-:Y:S03]  /*4ce0*/  @!P2 SYNCS.ARRIVE.TRANS64 RZ, [R10+URZ], R9 ;  /* 0x000000090affa9a7 */ /* 0x0001e6000800003f */
[----:B------:R-:W-:-:S13]  /*4cf0*/  ISETP.NE.AND P1, PT, R5, 0x2, PT ;  /* 0x000000020500780c */ /* 0x000fda0003f25270 */
[----:B0-----:R-:W-:Y:S05]  /*4d00*/  @P1 BRA `(.L_x_104) ;  /* 0x0000000000041947 */ /* 0x001fea0003800000 */
[----:B------:R-:W-:Y:S01]  /*4d10*/  BPT.TRAP 0x1 ;  /* 0x000000040000795c */ /* 0x000fe20000300000 */
.L_x_104:
[----:B------:R-:W-:Y:S05]  /*4d20*/  @P0 BRA `(.L_x_105) ;  /* 0x0000000000040947 */ /* 0x000fea0003800000 */
[----:B------:R-:W-:Y:S01]  /*4d30*/  BPT.TRAP 0x1 ;  /* 0x000000040000795c */ /* 0x000fe20000300000 */
.L_x_105:
[----:B------:R-:W-:Y:S01]  /*4d40*/  IMAD R11, R4, 0x2000, R11 ;  /* 0x00002000040b7824 */ /* 0x000fe200078e020b */
[----:B------:R-:W-:Y:S01]  /*4d50*/  R2UR UR9, R10 ;  /* 0x000000000a0972ca */ /* 0x000fe200000e0000 */
[----:B------:R-:W-:Y:S01]  /*4d60*/  VIADD R13, R13, 0xffffffff ;  /* 0xffffffff0d0d7836 */ /* 0x000fe20000000000 */
[----:B------:R-:W-:Y:S01]  /*4d70*/  UIADD3 UR4, UP0, UR20, 0xf0, URZ ;  /* 0x000000f014047890 */ /* 0x000fe2000ff1e03f */
[----:B------:R-:W-:Y:S01]  /*4d80*/  R2UR UR11, R19 ;  /* 0x00000000130b72ca */ /* 0x000fe200000e0000 */
[----:B------:R-:W-:Y:S01]  /*4d90*/  UIADD3 UR22, UP1, UR20, 0x1f0, URZ ;  /* 0x000001f014167890 */ /* 0x000fe2000ff3e03f */
[----:B------:R-:W-:Y:S01]  /*4da0*/  R2UR UR8, R11 ;  /* 0x000000000b0872ca */ /* 0x000fe200000e0000 */
[----:B------:R-:W-:Y:S01]  /*4db0*/  UIADD3.X UR5, URZ, UR21, URZ, UP0, !UPT ;  /* 0x000000153f057290 */ /* 0x000fe200087fe43f */
[----:B------:R-:W-:Y:S01]  /*4dc0*/  R2UR UR10, R12 ;  /* 0x000000000c0a72ca */ /* 0x000fe200000e0000 */
[----:B------:R-:W-:Y:S01]  /*4dd0*/  VIADD R4, R4, 0x1 ;  /* 0x0000000104047836 */ /* 0x000fe20000000000 */
[----:B------:R-:W-:Y:S01]  /*4de0*/  R2UR UR12, R2 ;  /* 0x00000000020c72ca */ /* 0x000fe200000e0000 */
[----:B------:R-:W-:Y:S01]  /*4df0*/  UIADD3.X UR23, URZ, UR21, URZ, UP1, !UPT ;  /* 0x000000153f177290 */ /* 0x000fe20008ffe43f */
[----:B------:R-:W-:Y:S01]  /*4e00*/  R2UR UR18, R22 ;  /* 0x00000000161272ca */ /* 0x000fe200000e0000 */
[----:B------:R-:W-:Y:S01]  /*4e10*/  UMOV UR6, 0x0 ;  /* 0x0000000000067882 */ /* 0x000fe20000000000 */
[----:B------:R-:W-:Y:S01]  /*4e20*/  ISETP.GT.AND P3, PT, R13, 0x1, PT ;  /* 0x000000010d00780c */ /* 0x000fe20003f64270 */
[----:B------:R-:W-:Y:S01]  /*4e30*/  UMOV UR7, 0x10000000 ;  /* 0x1000000000077882 */ /* 0x000fe20000000000 */
[----:B------:R-:W-:Y:S01]  /*4e40*/  ISETP.NE.AND P1, PT, R4, 0x6, PT ;  /* 0x000000060400780c */ /* 0x000fe20003f25270 */
[----:B------:R-:W-:-:S02]  /*4e50*/  VIADD R12, R12, 0x40 ;  /* 0x000000400c0c7836 */ /* 0x000fc40000000000 */
[----:B------:R-:W-:Y:S01]  /*4e60*/  UIADD3 UR13, UR8, 0x180, URZ ;  /* 0x00000180080d7890 */ /* 0x000fe2000fffe03f */
[----:B------:R-:W-:Y:S01]  /*4e70*/  SEL R10, RZ, 0x1, P1 ;  /* 0x00000001ff0a7807 */ /* 0x000fe20000800000 */
[----:B------:R-:W-:Y:S01]  /*4e80*/  UIADD3 UR14, UR8, 0xc180, URZ ;  /* 0x0000c180080e7890 */ /* 0x000fe2000fffe03f */
[----:B------:R-:W-:Y:S02]  /*4e90*/  SEL R4, R4, RZ, P1 ;  /* 0x000000ff04047207 */ /* 0x000fe40000800000 */
[----:B------:R-:W-:Y:S02]  /*4ea0*/  LOP3.LUT R3, R3, R10, RZ, 0x3c, !PT ;  /* 0x0000000a03037212 */ /* 0x000fe400078e3cff */
[----:B------:R-:W-:Y:S02]  /*4eb0*/  UMOV UR8, UR13 ;  /* 0x0000000d00087c82 */ /* 0x000fe40008000000 */
[----:B------:R0:W-:Y:S02]  /*4ec0*/  UTMALDG.3D [UR8], [UR4], desc[UR6] ;  /* 0x00000608040075b4 */ /* 0x0001e40008011000 */
[----:B0-----:R-:W-:Y:S01]  /*4ed0*/  UMOV UR8, UR14 ;  /* 0x0000000e00087c82 */ /* 0x001fe20008000000 */
[----:B------:R-:W-:-:S02]  /*4ee0*/  UMOV UR11, UR18 ;  /* 0x00000012000b7c82 */ /* 0x000fc40008000000 */
[----:B------:R0:W-:Y:S02]  /*4ef0*/  UTMALDG.3D [UR8], [UR22], desc[UR6] ;  /* 0x00000608160075b4 */ /* 0x0001e40008011000 */
[----:B0-----:R-:W-:Y:S05]  /*4f00*/  @P3 BRA `(.L_x_106) ;  /* 0xfffffffc00503947 */ /* 0x001fea000383ffff */
.L_x_102:
[----:B------:R-:W-:Y:S05]  /*4f10*/  BSYNC B1 ;  /* 0x0000000000017941 */ /* 0x000fea0003800000 */
.L_x_101:
[----:B------:R-:W2:Y:S01]  /*4f20*/  LDL.64 R10, [R1] ;  /* 0x00000000010a7983 */ /* 0x000ea20000100a00 */
[----:B------:R-:W-:Y:S01]  /*4f30*/  LOP3.LUT P4, RZ, R8, 0xff, RZ, 0xc0, !PT ;  /* 0x000000ff08ff7812 */ /* 0x000fe2000788c0ff */
[----:B------:R-:W-:Y:S01]  /*4f40*/  VIADD R4, R7, UR40 ;  /* 0x0000002807047c36 */ /* 0x000fe20008000000 */
[----:B------:R-:W-:Y:S01]  /*4f50*/  ULDC.64 UR4, c[0x0][0x650] ;  /* 0x0001940000047ab9 */ /* 0x000fe20000000a00 */
[----:B------:R-:W-:Y:S01]  /*4f60*/  IMAD.U32 R7, RZ, RZ, UR40 ;  /* 0x00000028ff077e24 */ /* 0x000fe2000f8e00ff */
[----:B------:R-:W-:Y:S01]  /*4f70*/  UISETP.GE.U32.AND UP0, UPT, UR40, 0x6, UPT ;  /* 0x000000062800788c */ /* 0x000fe2000bf06070 */
[----:B------:R-:W-:Y:S01]  /*4f80*/  BSSY B1, `(.L_x_107) ;  /* 0x000006f000017945 */ /* 0x000fe20003800000 */
[----:B------:R-:W-:Y:S01]  /*4f90*/  ISETP.GT.U32.AND P1, PT, R4, 0x5, PT ;  /* 0x000000050400780c */ /* 0x000fe20003f24070 */
[----:B------:R-:W-:Y:S01]  /*4fa0*/  IMAD.MOV.U32 R19, RZ, RZ, -0x1 ;  /* 0xffffffffff137424 */ /* 0x000fe200078e00ff */
[----:B------:R-:W-:Y:S01]  /*4fb0*/  PRMT R8, RZ, 0x7610, R8 ;  /* 0x00007610ff087816 */ /* 0x000fe20000000008 */
[----:B------:R-:W-:Y:S01]  /*4fc0*/  IMAD.MOV.U32 R22, RZ, RZ, -0x1 ;  /* 0xffffffffff167424 */ /* 0x000fe200078e00ff */
[----:B------:R-:W-:-:S02]  /*4fd0*/  ISETP.LT.U32.AND P1, PT, R7, 0x6, P1 ;  /* 0x000000060700780c */ /* 0x000fc40000f21070 */
[----:B------:R-:W-:Y:S01]  /*4fe0*/  PLOP3.LUT P3, PT, PT, PT, UP0, 0x80, 0x0 ;  /* 0x000000000000781c */ /* 0x000fe20003f6f008 */
[----:B------:R-:W0:Y:S01]  /*4ff0*/  @P4 S2R R3, SR_CgaCtaId ;  /* 0x0000000000034919 */ /* 0x000e220000008800 */
[----:B------:R-:W-:-:S04]  /*5000*/  @P4 MOV R2, 0x400 ;  /* 0x0000040000024802 */ /* 0x000fc80000000f00 */
[----:B0-----:R-:W-:Y:S01]  /*5010*/  @P4 LEA R5, R3, R2, 0x18 ;  /* 0x0000000203054211 */ /* 0x001fe200078ec0ff */
[----:B------:R-:W-:-:S03]  /*5020*/  IMAD.WIDE.U32 R2, R4, -0x55555555, RZ ;  /* 0xaaaaaaab04027825 */ /* 0x000fc600078e00ff */
[----:B------:R0:W-:Y:S01]  /*5030*/  @P4 SYNCS.ARRIVE.TRANS64.A1T0 RZ, [R5+URZ+0x98], RZ ;  /* 0x000098ff05ff49a7 */ /* 0x0001e2000810003f */
[----:B------:R-:W-:Y:S01]  /*5040*/  IMAD.MOV.U32 R2, RZ, RZ, -0x1 ;  /* 0xffffffffff027424 */ /* 0x000fe200078e00ff */
[----:B0-----:R-:W-:Y:S02]  /*5050*/  SHF.R.U32.HI R5, RZ, 0x2, R3 ;  /* 0x00000002ff057819 */ /* 0x001fe40000011603 */
[----:B------:R-:W-:-:S03]  /*5060*/  SEL R3, RZ, 0x1, !P1 ;  /* 0x00000001ff037807 */ /* 0x000fc60004800000 */
[----:B------:R-:W-:Y:S01]  /*5070*/  IMAD R7, R5, -0x6, R4 ;  /* 0xfffffffa05077824 */ /* 0x000fe200078e0204 */
[----:B------:R-:W-:Y:S02]  /*5080*/  LOP3.LUT R0, R0, R3, RZ, 0x3c, !PT ;  /* 0x0000000300007212 */ /* 0x000fe400078e3cff */
[----:B------:R-:W-:Y:S02]  /*5090*/  PRMT R3, RZ, 0x7610, R3 ;  /* 0x00007610ff037816 */ /* 0x000fe40000000003 */
[----:B------:R-:W-:Y:S02]  /*50a0*/  @P3 LOP3.LUT R0, R0, 0x1, R5, 0x78, !PT ;  /* 0x0000000100003812 */ /* 0x000fe400078e7805 */
[----:B--2---:R-:W-:-:S04]  /*50b0*/  IADD3 R18, P4, R18, R10, RZ ;  /* 0x0000000a12127210 */ /* 0x004fc80007f9e0ff */
[----:B------:R-:W-:Y:S01]  /*50c0*/  ISETP.GE.U32.AND P1, PT, R18, UR4, PT ;  /* 0x0000000412007c0c */ /* 0x000fe2000bf26070 */
[----:B------:R-:W-:-:S05]  /*50d0*/  IMAD.X R17, R17, 0x1, R23, P4 ;  /* 0x0000000111117824 */ /* 0x000fca00020e0617 */
[----:B------:R-:W-:-:S13]  /*50e0*/  ISETP.GE.U32.AND.EX P1, PT, R17, UR5, PT, P1 ;  /* 0x0000000511007c0c */ /* 0x000fda000bf26110 */
[----:B------:R-:W-:Y:S05]  /*50f0*/  @P1 BRA `(.L_x_108) ;  /* 0x00000004005c1947 */ /* 0x000fea0003800000 */
[----:B------:R-:W0:Y:S01]  /*5100*/  S2R R11, SR_CTAID.X ;  /* 0x00000000000b7919 */ /* 0x000e220000002500 */
[----:B------:R-:W-:Y:S01]  /*5110*/  ULDC.64 UR4, c[0x0][0x628] ;  /* 0x00018a0000047ab9 */ /* 0x000fe20000000a00 */
[----:B------:R-:W1:Y:S01]  /*5120*/  LDC R12, c[0x0][0x144] ;  /* 0x00005100ff0c7b82 */ /* 0x000e620000000800 */
[----:B------:R-:W-:Y:S01]  /*5130*/  ISETP.NE.U32.AND P1, PT, RZ, UR4, PT ;  /* 0x00000004ff007c0c */ /* 0x000fe2000bf25070 */
[----:B------:R-:W2:Y:S01]  /*5140*/  S2R R9, SR_CTAID.Y ;  /* 0x0000000000097919 */ /* 0x000ea20000002600 */
[----:B------:R-:W-:Y:S01]  /*5150*/  ULDC UR6, c[0x0][0x150] ;  /* 0x0000540000067ab9 */ /* 0x000fe20000000800 */
[----:B------:R-:W-:Y:S01]  /*5160*/  ULDC UR7, c[0x0][0x630] ;  /* 0x00018c0000077ab9 */ /* 0x000fe20000000800 */
[----:B------:R-:W-:Y:S01]  /*5170*/  ISETP.NE.AND.EX P1, PT, RZ, UR5, PT, P1 ;  /* 0x00000005ff007c0c */ /* 0x000fe2000bf25310 */
[----:B------:R-:W-:Y:S01]  /*5180*/  IMAD.MOV.U32 R2, RZ, RZ, R18 ;  /* 0x000000ffff027224 */ /* 0x000fe200078e0012 */
[----:B0-----:R-:W-:-:S05]  /*5190*/  I2FP.F32.U32 R3, R11 ;  /* 0x0000000b00037245 */ /* 0x001fca0000201000 */
[----:B------:R-:W-:Y:S01]  /*51a0*/  FMUL R14, R3, UR6 ;  /* 0x00000006030e7c20 */ /* 0x000fe20008400000 */
[----:B------:R-:W-:-:S05]  /*51b0*/  IMAD.MOV.U32 R3, RZ, RZ, R17 ;  /* 0x000000ffff037224 */ /* 0x000fca00078e0011 */
[----:B--2---:R-:W-:Y:S05]  /*51c0*/  @!P1 BRA `(.L_x_109) ;  /* 0x0000000000289947 */ /* 0x004fea0003800000 */
[----:B------:R-:W-:Y:S02]  /*51d0*/  ULDC UR6, c[0x0][0x634] ;  /* 0x00018d0000067ab9 */ /* 0x000fe40000000800 */
[----:B------:R-:W-:-:S05]  /*51e0*/  IADD3 R3, P1, R18, UR6, RZ ;  /* 0x0000000612037c10 */ /* 0x000fca000ff3e0ff */
[----:B------:R-:W-:-:S04]  /*51f0*/  IMAD.X R13, RZ, RZ, R17, P1 ;  /* 0x000000ffff0d7224 */ /* 0x000fc800008e0611 */
[----:B------:R-:W-:-:S04]  /*5200*/  IMAD.WIDE.U32 R4, R13, UR4, RZ ;  /* 0x000000040d047c25 */ /* 0x000fc8000f8e00ff */
[----:B------:R-:W-:-:S04]  /*5210*/  IMAD.WIDE.U32 R4, P1, R3, UR5, R4 ;  /* 0x0000000503047c25 */ /* 0x000fc8000f820004 */
[----:B------:R-:W-:-:S04]  /*5220*/  IMAD.WIDE.U32 R2, R3, UR4, RZ ;  /* 0x0000000403027c25 */ /* 0x000fc8000f8e00ff */
[----:B------:R-:W-:Y:S01]  /*5230*/  IMAD.MOV.U32 R2, RZ, RZ, R5 ;  /* 0x000000ffff027224 */ /* 0x000fe200078e0005 */
[----:B------:R-:W-:Y:S01]  /*5240*/  IADD3 RZ, P3, R3, R4, RZ ;  /* 0x0000000403ff7210 */ /* 0x000fe20007f7e0ff */
[----:B------:R-:W-:-:S04]  /*5250*/  IMAD.X R3, RZ, RZ, RZ, P1 ;  /* 0x000000ffff037224 */ /* 0x000fc800008e06ff */
[----:B------:R-:W-:-:S08]  /*5260*/  IMAD.WIDE.U32.X R2, R13, UR5, R2, P3 ;  /* 0x000000050d027c25 */ /* 0x000fd000098e0402 */
.L_x_109:
[--C-:B------:R-:W-:Y:S01]  /*5270*/  SHF.R.U64 R10, R2, UR7, R3.reuse ;  /* 0x00000007020a7c19 */ /* 0x100fe20008001203 */
[----:B------:R-:W0:Y:S01]  /*5280*/  F2I.U32.TRUNC.NTZ R14, R14 ;  /* 0x0000000e000e7305 */ /* 0x000e22000020f000 */
[----:B------:R-:W-:Y:S01]  /*5290*/  SHF.R.U32.HI R2, RZ, UR7, R3 ;  /* 0x00000007ff027c19 */ /* 0x000fe20008011603 */
[----:B------:R-:W-:Y:S01]  /*52a0*/  ULDC.64 UR4, c[0x0][0x620] ;  /* 0x0001880000047ab9 */ /* 0x000fe20000000a00 */
[----:B------:R-:W-:Y:S01]  /*52b0*/  IADD3 R5, P1, RZ, -R10, RZ ;  /* 0x8000000aff057210 */ /* 0x000fe20007f3e0ff */
[----:B------:R-:W-:Y:S01]  /*52c0*/  IMAD.MOV.U32 R3, RZ, RZ, R17 ;  /* 0x000000ffff037224 */ /* 0x000fe200078e0011 */
[----:B------:R-:W-:-:S03]  /*52d0*/  ULDC.64 UR6, c[0x0][0x640] ;  /* 0x0001900000067ab9 */ /* 0x000fc60000000a00 */
[----:B------:R-:W-:Y:S01]  /*52e0*/  IMAD.X R2, RZ, RZ, ~R2, P1 ;  /* 0x000000ffff027224 */ /* 0x000fe200008e0e02 */
[----:B------:R-:W-:-:S03]  /*52f0*/  ISETP.NE.U32.AND P1, PT, RZ, UR6, PT ;  /* 0x00000006ff007c0c */ /* 0x000fc6000bf25070 */
[----:B------:R-:W-:Y:S01]  /*5300*/  IMAD R4, R2, UR4, RZ ;  /* 0x0000000402047c24 */ /* 0x000fe2000f8e02ff */
[----:B------:R-:W-:Y:S01]  /*5310*/  ISETP.NE.AND.EX P1, PT, RZ, UR7, PT, P1 ;  /* 0x00000007ff007c0c */ /* 0x000fe2000bf25310 */
[----:B------:R-:W-:-:S04]  /*5320*/  IMAD.MOV.U32 R2, RZ, RZ, R18 ;  /* 0x000000ffff027224 */ /* 0x000fc800078e0012 */
[----:B------:R-:W-:Y:S01]  /*5330*/  IMAD.WIDE.U32 R2, R5, UR4, R2 ;  /* 0x0000000405027c25 */ /* 0x000fe2000f8e0002 */
[----:B------:R-:W-:-:S03]  /*5340*/  ULDC UR4, c[0x0][0x618] ;  /* 0x0001860000047ab9 */ /* 0x000fc60000000800 */
[----:B------:R-:W-:Y:S01]  /*5350*/  IMAD R5, R5, UR5, R4 ;  /* 0x0000000505057c24 */ /* 0x000fe2000f8e0204 */
[----:B------:R-:W-:Y:S01]  /*5360*/  ULDC UR5, c[0x0][0x154] ;  /* 0x0000550000057ab9 */ /* 0x000fe20000000800 */
[----:B0-----:R-:W-:Y:S02]  /*5370*/  IMAD.MOV R4, RZ, RZ, -R14 ;  /* 0x000000ffff047224 */ /* 0x001fe400078e0a0e */
[----:B------:R-:W0:Y:S01]  /*5380*/  LDC R14, c[0x0][0x148] ;  /* 0x00005200ff0e7b82 */ /* 0x000e220000000800 */
[----:B------:R-:W-:Y:S02]  /*5390*/  IMAD.IADD R3, R3, 0x1, R5 ;  /* 0x0000000103037824 */ /* 0x000fe400078e0205 */
[----:B-1----:R-:W-:Y:S01]  /*53a0*/  IMAD R11, R12, R4, R11 ;  /* 0x000000040c0b7224 */ /* 0x002fe200078e020b */
[----:B------:R-:W-:Y:S02]  /*53b0*/  I2FP.F32.U32 R4, R9 ;  /* 0x0000000900047245 */ /* 0x000fe40000201000 */
[----:B------:R-:W-:-:S02]  /*53c0*/  SHF.R.U64 R12, R2, UR4, R3 ;  /* 0x00000004020c7c19 */ /* 0x000fc40008001203 */
[----:B------:R-:W-:Y:S01]  /*53d0*/  SHF.R.U32.HI R3, RZ, UR4, R3 ;  /* 0x00000004ff037c19 */ /* 0x000fe20008011603 */
[----:B------:R-:W-:Y:S01]  /*53e0*/  FMUL R4, R4, UR5 ;  /* 0x0000000504047c20 */ /* 0x000fe20008400000 */
[----:B------:R-:W-:Y:S02]  /*53f0*/  ULDC UR4, c[0x0][0x608] ;  /* 0x0001820000047ab9 */ /* 0x000fe40000000800 */
[--C-:B------:R-:W-:Y:S01]  /*5400*/  SHF.R.U64 R15, R12, UR4, R3.reuse ;  /* 0x000000040c0f7c19 */ /* 0x100fe20008001203 */
[----:B------:R1:W2:Y:S01]  /*5410*/  F2I.U32.TRUNC.NTZ R20, R4 ;  /* 0x0000000400147305 */ /* 0x0002a2000020f000 */
[----:B------:R-:W-:Y:S01]  /*5420*/  SHF.R.U32.HI R2, RZ, UR4, R3 ;  /* 0x00000004ff027c19 */ /* 0x000fe20008011603 */
[----:B------:R-:W-:-:S03]  /*5430*/  ULDC UR4, c[0x0][0x658] ;  /* 0x0001960000047ab9 */ /* 0x000fc60000000800 */
[--C-:B------:R-:W-:Y:S02]  /*5440*/  SHF.R.U64 R13, R15, UR4, R2.reuse ;  /* 0x000000040f0d7c19 */ /* 0x100fe40008001202 */
[----:B------:R-:W-:-:S03]  /*5450*/  SHF.R.U32.HI R19, RZ, UR4, R2 ;  /* 0x00000004ff137c19 */ /* 0x000fc60008011602 */
[----:B------:R-:W-:Y:S02]  /*5460*/  IMAD.MOV.U32 R2, RZ, RZ, R13 ;  /* 0x000000ffff027224 */ /* 0x000fe400078e000d */
[----:B------:R-:W-:Y:S01]  /*5470*/  IMAD.MOV.U32 R3, RZ, RZ, R19 ;  /* 0x000000ffff037224 */ /* 0x000fe200078e0013 */
[----:B-1----:R-:W-:Y:S06]  /*5480*/  @!P1 BRA `(.L_x_110) ;  /* 0x0000000000289947 */ /* 0x002fec0003800000 */
        /* <DEDUP_REMOVED lines=10> */
.L_x_110:
[----:B------:R-:W1:Y:S01]  /*5530*/  LDC R4, c[0x0][0x65c] ;  /* 0x00019700ff047b82 */ /* 0x000e620000000800 */
[----:B------:R-:W-:Y:S01]  /*5540*/  ULDC UR4, c[0x0][0x648] ;  /* 0x0001920000047ab9 */ /* 0x000fe20000000800 */
[----:B------:R-:W-:Y:S01]  /*5550*/  LOP3.LUT R15, R15, UR16, RZ, 0xc0, !PT ;  /* 0x000000100f0f7c12 */ /* 0x000fe2000f8ec0ff */
[----:B--2---:R-:W-:Y:S01]  /*5560*/  IMAD.MOV R20, RZ, RZ, -R20 ;  /* 0x000000ffff147224 */ /* 0x004fe200078e0a14 */
[----:B------:R-:W-:Y:S01]  /*5570*/  SHF.R.U64 R2, R2, UR4, R3 ;  /* 0x0000000402027c19 */ /* 0x000fe20008001203 */
[----:B------:R-:W-:Y:S01]  /*5580*/  ULDC UR4, c[0x0][0x638] ;  /* 0x00018e0000047ab9 */ /* 0x000fe20000000800 */
[----:B------:R-:W-:Y:S01]  /*5590*/  LOP3.LUT R12, R12, UR15, RZ, 0xc0, !PT ;  /* 0x0000000f0c0c7c12 */ /* 0x000fe2000f8ec0ff */
[----:B------:R-:W-:Y:S01]  /*55a0*/  ULDC UR5, c[0x0][0x610] ;  /* 0x0001840000057ab9 */ /* 0x000fe20000000800 */
[----:B------:R-:W-:Y:S01]  /*55b0*/  IMAD.MOV.U32 R3, RZ, RZ, 0x1 ;  /* 0x00000001ff037424 */ /* 0x000fe200078e00ff */
[----:B-1----:R-:W-:Y:S01]  /*55c0*/  ISETP.NE.AND P1, PT, R4, 0x1, PT ;  /* 0x000000010400780c */ /* 0x002fe20003f25270 */
[----:B------:R-:W-:-:S02]  /*55d0*/  IMAD.MOV R4, RZ, RZ, -R2 ;  /* 0x000000ffff047224 */ /* 0x000fc400078e0a02 */
[----:B------:R-:W-:Y:S02]  /*55e0*/  IMAD R2, R2, UR17, R15 ;  /* 0x0000001102027c24 */ /* 0x000fe4000f8e020f */
[----:B------:R-:W-:Y:S01]  /*55f0*/  IMAD R13, R4, UR4, R13 ;  /* 0x00000004040d7c24 */ /* 0x000fe2000f8e020d */
[----:B------:R-:W-:-:S07]  /*5600*/  ULDC UR4, c[0x0][0x600] ;  /* 0x0001800000047ab9 */ /* 0x000fce0000000800 */
[----:B0-----:R-:W-:-:S04]  /*5610*/  @P1 IMAD R11, R14, R20, R9 ;  /* 0x000000140e0b1224 */ /* 0x001fc800078e0209 */
[----:B------:R-:W-:Y:S02]  /*5620*/  IMAD R11, R2, UR5, R11 ;  /* 0x00000005020b7c24 */ /* 0x000fe4000f8e020b */
[----:B------:R-:W-:-:S05]  /*5630*/  IMAD R2, R13, UR4, R12 ;  /* 0x000000040d027c24 */ /* 0x000fca000f8e020c */
[----:B------:R-:W-:Y:S02]  /*5640*/  SEL R22, R2, R11, !P1 ;  /* 0x0000000b02167207 */ /* 0x000fe40004800000 */
[----:B------:R-:W-:Y:S01]  /*5650*/  SEL R19, R11, R2, !P1 ;  /* 0x000000020b137207 */ /* 0x000fe20004800000 */
[----:B------:R-:W-:-:S07]  /*5660*/  IMAD.MOV.U32 R2, RZ, RZ, R10 ;  /* 0x000000ffff027224 */ /* 0x000fce00078e000a */
.L_x_108:
[----:B------:R-:W-:Y:S05]  /*5670*/  BSYNC B1 ;  /* 0x0000000000017941 */ /* 0x000fea0003800000 */
.L_x_107:
[----:B------:R-:W-:-:S13]  /*5680*/  LOP3.LUT P1, RZ, R3, 0xff, RZ, 0xc0, !PT ;  /* 0x000000ff03ff7812 */ /* 0x000fda000782c0ff */
[----:B------:R-:W-:Y:S05]  /*5690*/  @P1 BRA `(.L_x_111) ;  /* 0xfffffff400381947 */ /* 0x000fea000383ffff */
[----:B------:R-:W-:Y:S05]  /*56a0*/  BSYNC B0 ;  /* 0x0000000000007941 */ /* 0x000fea0003800000 */
.L_x_99:
[----:B------:R-:W-:-:S03]  /*56b0*/  UMOV UR4, 0xffffffff ;  /* 0xffffffff00047882 */ /* 0x000fc60000000000 */
[----:B------:R-:W-:Y:S05]  /*56c0*/  BRA.DIV UR4, `(.L_x_112) ;  /* 0x0000000604887947 */ /* 0x000fea000b800000 */
[----:B------:R-:W-:-:S13]  /*56d0*/  ELECT P6, URZ, PT ;  /* 0x00000000003f782f */ /* 0x000fda00038c0000 */
.L_x_130:
[----:B------:R-:W-:Y:S04]  /*56e0*/  BSSY B0, `(.L_x_113) ;  /* 0x000003d000007945 */ /* 0x000fe80003800000 */
[----:B------:R-:W-:Y:S05]  /*56f0*/  @!P6 BRA `(.L_x_114) ;  /* 0x0000000000ece947 */ /* 0x000fea0003800000 */
[----:B------:R-:W-:-:S04]  /*5700*/  LOP3.LUT R16, R16, 0x2, RZ, 0xfc, !PT ;  /* 0x0000000210107812 */ /* 0x000fc800078efcff */
[----:B------:R-:W-:-:S13]  /*5710*/  ISETP.NE.AND P0, PT, R16, 0x3, PT ;  /* 0x000000031000780c */ /* 0x000fda0003f05270 */
[----:B------:R-:W-:Y:S05]  /*5720*/  @!P0 BRA `(.L_x_115) ;  /* 0x0000000000048947 */ /* 0x000fea0003800000 */
[----:B------:R-:W-:Y:S01]  /*5730*/  BPT.TRAP 0x1 ;  /* 0x000000040000795c */ /* 0x000fe20000300000 */
.L_x_115:
[----:B------:R-:W0:Y:S01]  /*5740*/  S2R R3, SR_CgaCtaId ;  /* 0x0000000000037919 */ /* 0x000e220000008800 */
[----:B------:R-:W-:Y:S02]  /*5750*/  MOV R2, 0x400 ;  /* 0x0000040000027802 */ /* 0x000fe40000000f00 */
[----:B------:R-:W-:Y:S02]  /*5760*/  SHF.L.U32 R4, R0, 0x1f, RZ ;  /* 0x0000001f00047819 */ /* 0x000fe400000006ff */
[----:B0-----:R-:W-:-:S05]  /*5770*/  LEA R2, R3, R2, 0x18 ;  /* 0x0000000203027211 */ /* 0x001fca00078ec0ff */
[----:B------:R-:W-:-:S04]  /*5780*/  VIADD R2, R2, 0x30 ;  /* 0x0000003002027836 */ /* 0x000fc80000000000 */
[C---:B------:R-:W-:Y:S02]  /*5790*/  IMAD R9, R7.reuse, 0x8, R2 ;  /* 0x0000000807097824 */ /* 0x040fe400078e0202 */
[----:B------:R-:W-:Y:S02]  /*57a0*/  VIADD R7, R7, 0x1 ;  /* 0x0000000107077836 */ /* 0x000fe40000000000 */
[----:B------:R-:W0:Y:S03]  /*57b0*/  SYNCS.PHASECHK.TRANS64.TRYWAIT P0, [R9+URZ], R4 ;  /* 0x00000004090075a7 */ /* 0x000e26000800017f */
[----:B------:R-:W-:-:S04]  /*57c0*/  ISETP.NE.AND P1, PT, R7, 0x6, PT ;  /* 0x000000060700780c */ /* 0x000fc80003f25270 */
[----:B------:R-:W-:Y:S02]  /*57d0*/  SEL R3, RZ, 0x1, P1 ;  /* 0x00000001ff037807 */ /* 0x000fe40000800000 */
[----:B------:R-:W-:Y:S02]  /*57e0*/  SEL R7, R7, RZ, P1 ;  /* 0x000000ff07077207 */ /* 0x000fe40000800000 */
[----:B------:R-:W-:-:S03]  /*57f0*/  LOP3.LUT R6, R0, R3, RZ, 0x3c, !PT ;  /* 0x0000000300067212 */ /* 0x000fc600078e3cff */
[----:B------:R-:W-:Y:S01]  /*5800*/  IMAD R8, R7, 0x8, R2 ;  /* 0x0000000807087824 */ /* 0x000fe200078e0202 */
[----:B------:R-:W-:Y:S01]  /*5810*/  SHF.L.U32 R5, R6, 0x1f, RZ ;  /* 0x0000001f06057819 */ /* 0x000fe200000006ff */
[----:B0-----:R-:W-:Y:S06]  /*5820*/  @!P0 BRA `(.L_x_116) ;  /* 0x0000000400508947 */ /* 0x001fec0003800000 */
.L_x_131:
[----:B------:R-:W1:Y:S01]  /*5830*/  SYNCS.PHASECHK.TRANS64.TRYWAIT P0, [R8+URZ], R5 ;  /* 0x00000005080075a7 */ /* 0x000e62000800017f */
[----:B------:R-:W-:-:S05]  /*5840*/  VIADD R0, R7, 0x1 ;  /* 0x0000000107007836 */ /* 0x000fca0000000000 */
[----:B------:R-:W-:-:S04]  /*5850*/  ISETP.NE.AND P1, PT, R0, 0x6, PT ;  /* 0x000000060000780c */ /* 0x000fc80003f25270 */
[----:B------:R-:W-:Y:S02]  /*5860*/  SEL R3, RZ, 0x1, P1 ;  /* 0x00000001ff037807 */ /* 0x000fe40000800000 */
[----:B------:R-:W-:Y:S02]  /*5870*/  SEL R7, R0, RZ, P1 ;  /* 0x000000ff00077207 */ /* 0x000fe40000800000 */
[----:B------:R-:W-:-:S03]  /*5880*/  LOP3.LUT R6, R6, R3, RZ, 0x3c, !PT ;  /* 0x0000000306067212 */ /* 0x000fc600078e3cff */
[----:B0-----:R-:W-:Y:S01]  /*5890*/  IMAD R9, R7, 0x8, R2 ;  /* 0x0000000807097824 */ /* 0x001fe200078e0202 */
[----:B------:R-:W-:Y:S01]  /*58a0*/  SHF.L.U32 R4, R6, 0x1f, RZ ;  /* 0x0000001f06047819 */ /* 0x000fe200000006ff */
[----:B-1----:R-:W-:Y:S06]  /*58b0*/  @!P0 BRA `(.L_x_117) ;  /* 0x0000000400408947 */ /* 0x002fec0003800000 */
.L_x_132:
        /* <DEDUP_REMOVED lines=9> */
.L_x_133:
[----:B------:R-:W1:Y:S01]  /*5950*/  SYNCS.PHASECHK.TRANS64.TRYWAIT P0, [R8+URZ], R5 ;  /* 0x00000005080075a7 */ /* 0x000e62000800017f */
[----:B------:R-:W-:-:S05]  /*5960*/  VIADD R0, R7, 0x1 ;  /* 0x0000000107007836 */ /* 0x000fca0000000000 */
[----:B------:R-:W-:-:S04]  /*5970*/  ISETP.NE.AND P1, PT, R0, 0x6, PT ;  /* 0x000000060000780c */ /* 0x000fc80003f25270 */
[----:B------:R-:W-:Y:S02]  /*5980*/  SEL R3, RZ, 0x1, P1 ;  /* 0x00000001ff037807 */ /* 0x000fe40000800000 */
[----:B------:R-:W-:Y:S02]  /*5990*/  SEL R7, R0, RZ, P1 ;  /* 0x000000ff00077207 */ /* 0x000fe40000800000 */
[----:B0-----:R-:W-:-:S03]  /*59a0*/  LOP3.LUT R9, R6, R3, RZ, 0x3c, !PT ;  /* 0x0000000306097212 */ /* 0x001fc600078e3cff */
[----:B------:R-:W-:Y:S01]  /*59b0*/  IMAD R11, R7, 0x8, R2 ;  /* 0x00000008070b7824 */ /* 0x000fe200078e0202 */
[----:B------:R-:W-:Y:S01]  /*59c0*/  SHF.L.U32 R6, R9, 0x1f, RZ ;  /* 0x0000001f09067819 */ /* 0x000fe200000006ff */
[----:B-1----:R-:W-:Y:S06]  /*59d0*/  @!P0 BRA `(.L_x_119) ;  /* 0x0000000400208947 */ /* 0x002fec0003800000 */
.L_x_134:
[----:B------:R-:W1:Y:S01]  /*59e0*/  SYNCS.PHASECHK.TRANS64.TRYWAIT P0, [R11+URZ], R6 ;  /* 0x000000060b0075a7 */ /* 0x000e62000800017f */
[----:B------:R-:W-:-:S05]  /*59f0*/  VIADD R0, R7, 0x1 ;  /* 0x0000000107007836 */ /* 0x000fca0000000000 */
[----:B------:R-:W-:-:S04]  /*5a00*/  ISETP.NE.AND P1, PT, R0, 0x6, PT ;  /* 0x000000060000780c */ /* 0x000fc80003f25270 */
[----:B------:R-:W-:Y:S02]  /*5a10*/  SEL R4, RZ, 0x1, P1 ;  /* 0x00000001ff047807 */ /* 0x000fe40000800000 */
[----:B------:R-:W-:Y:S02]  /*5a20*/  SEL R3, R0, RZ, P1 ;  /* 0x000000ff00037207 */ /* 0x000fe40000800000 */
[----:B------:R-:W-:Y:S01]  /*5a30*/  LOP3.LUT R0, R9, R4, RZ, 0x3c, !PT ;  /* 0x0000000409007212 */ /* 0x000fe200078e3cff */
[----:B-1----:R-:W-:Y:S06]  /*5a40*/  @!P0 BRA `(.L_x_120) ;  /* 0x0000000400188947 */ /* 0x002fec0003800000 */
.L_x_135:
[----:B------:R-:W-:Y:S01]  /*5a50*/  IMAD R3, R3, 0x8, R2 ;  /* 0x0000000803037824 */ /* 0x000fe200078e0202 */
[----:B------:R-:W-:-:S07]  /*5a60*/  SHF.L.U32 R0, R0, 0x1f, RZ ;  /* 0x0000001f00007819 */ /* 0x000fce00000006ff */
.L_x_121:
[----:B--2---:R2:W3:Y:S02]  /*5a70*/  SYNCS.PHASECHK.TRANS64.TRYWAIT P0, [R3+URZ], R0 ;  /* 0x00000000030075a7 */ /* 0x0044e4000800017f */
[----:B---3--:R-:W-:Y:S05]  /*5a80*/  @!P0 NANOSLEEP.SYNCS 0x989680 ;  /* 0x009896800000895d */ /* 0x008fea0003900000 */
[----:B------:R-:W3:Y:S02]  /*5a90*/  @!P0 SYNCS.PHASECHK.TRANS64 P0, [R3+URZ], R0 ;  /* 0x00000000030085a7 */ /* 0x000ee4000800007f */
[----:B---3--:R-:W-:Y:S05]  /*5aa0*/  @!P0 BRA `(.L_x_121) ;  /* 0xfffffffc00f08947 */ /* 0x008fea000383ffff */
.L_x_114:
[----:B------:R-:W-:Y:S05]  /*5ab0*/  BSYNC B0 ;  /* 0x0000000000007941 */ /* 0x000fea0003800000 */
.L_x_113:
[----:B------:R-:W-:Y:S05]  /*5ac0*/  EXIT ;  /* 0x000000000000794d */ /* 0x000fea0003800000 */
.L_x_15:
[----:B-1----:R1:W2:Y:S02]  /*5ad0*/  SYNCS.PHASECHK.TRANS64.TRYWAIT P0, [R63+URZ], R0 ;  /* 0x000000003f0075a7 */ /* 0x0022a4000800017f */
[----:B--2---:R-:W-:Y:S05]  /*5ae0*/  @!P0 NANOSLEEP.SYNCS 0x989680 ;  /* 0x009896800000895d */ /* 0x004fea0003900000 */
[----:B------:R-:W2:Y:S02]  /*5af0*/  @!P0 SYNCS.PHASECHK.TRANS64 P0, [R63+URZ], R0 ;  /* 0x000000003f0085a7 */ /* 0x000ea4000800007f */
[----:B--2---:R-:W-:Y:S05]  /*5b00*/  @!P0 BRA `(.L_x_15) ;  /* 0xfffffffc00f08947 */ /* 0x004fea000383ffff */
[----:B------:R-:W-:Y:S05]  /*5b10*/  BRA `(.L_x_122) ;  /* 0xffffffb800887947 */ /* 0x000fea000383ffff */
.L_x_20:
[----:B--2---:R2:W3:Y:S02]  /*5b20*/  SYNCS.PHASECHK.TRANS64.TRYWAIT P1, [R3+URZ], R0 ;  /* 0x00000000030075a7 */ /* 0x0044e4000802017f */
[----:B---3--:R-:W-:Y:S05]  /*5b30*/  @!P1 NANOSLEEP.SYNCS 0x989680 ;  /* 0x009896800000995d */ /* 0x008fea0003900000 */
[----:B------:R-:W3:Y:S02]  /*5b40*/  @!P1 SYNCS.PHASECHK.TRANS64 P1, [R3+URZ], R0 ;  /* 0x00000000030095a7 */ /* 0x000ee4000802007f */
[----:B---3--:R-:W-:Y:S05]  /*5b50*/  @!P1 BRA `(.L_x_20) ;  /* 0xfffffffc00f09947 */ /* 0x008fea000383ffff */
[----:B------:R-:W-:Y:S05]  /*5b60*/  BRA `(.L_x_19) ;  /* 0xffffffb800ec7947 */ /* 0x000fea000383ffff */
.L_x_25:
[----:B--2---:R-:W-:-:S04]  /*5b70*/  IMAD.U32 R4, RZ, RZ, UR4 ;  /* 0x00000004ff047e24 */ /* 0x004fc8000f8e00ff */
[----:B------:R2:W3:Y:S03]  /*5b80*/  SYNCS.PHASECHK.TRANS64.TRYWAIT P1, [R4+URZ], R3 ;  /* 0x00000003040075a7 */ /* 0x0004e6000802017f */
[----:B---3--:R-:W-:Y:S05]  /*5b90*/  @!P1 NANOSLEEP.SYNCS 0x989680 ;  /* 0x009896800000995d */ /* 0x008fea0003900000 */
[----:B------:R-:W3:Y:S02]  /*5ba0*/  @!P1 SYNCS.PHASECHK.TRANS64 P1, [R4+URZ], R3 ;  /* 0x00000003040095a7 */ /* 0x000ee4000802007f */
[----:B---3--:R-:W-:Y:S05]  /*5bb0*/  @!P1 BRA `(.L_x_25) ;  /* 0xfffffffc00ec9947 */ /* 0x008fea000383ffff */
[----:B------:R-:W-:Y:S05]  /*5bc0*/  BRA `(.L_x_24) ;  /* 0xffffffbc00a47947 */ /* 0x000fea000383ffff */
.L_x_31:
[----:B---3--:R3:W4:Y:S02]  /*5bd0*/  SYNCS.PHASECHK.TRANS64.TRYWAIT P0, [R63+URZ+0x10], R0 ;  /* 0x000010003f0075a7 */ /* 0x008724000800017f */
[----:B----4-:R-:W-:Y:S05]  /*5be0*/  @!P0 NANOSLEEP.SYNCS 0x989680 ;  /* 0x009896800000895d */ /* 0x010fea0003900000 */
[----:B------:R-:W4:Y:S02]  /*5bf0*/  @!P0 SYNCS.PHASECHK.TRANS64 P0, [R63+URZ+0x10], R0 ;  /* 0x000010003f0085a7 */ /* 0x000f24000800007f */
[----:B----4-:R-:W-:Y:S05]  /*5c00*/  @!P0 BRA `(.L_x_31) ;  /* 0xfffffffc00f08947 */ /* 0x010fea000383ffff */
[----:B------:R-:W-:Y:S05]  /*5c10*/  BRA `(.L_x_123) ;  /* 0xffffffc000dc7947 */ /* 0x000fea000383ffff */
.L_x_100:
[----:B------:R-:W-:Y:S01]  /*5c20*/  BSSY B1, `(.L_x_124) ;  /* 0x0000006000017945 */ /* 0x000fe20003800000 */
[----:B------:R-:W-:-:S07]  /*5c30*/  IMAD.MOV.U32 R15, RZ, RZ, -0x1 ;  /* 0xffffffffff0f7424 */ /* 0x000fce00078e00ff */
[----:B-----5:R-:W-:Y:S05]  /*5c40*/  WARPSYNC.COLLECTIVE R15, `(.L_x_125) ;  /* 0x000000000f0c7348 */ /* 0x020fea0003c00000 */
[----:B------:R-:W-:Y:S02]  /*5c50*/  ELECT P6, UR62, PT ;  /* 0x00000000003e782f */ /* 0x000fe400038c0000 */
[----:B------:R-:W-:Y:S01]  /*5c60*/  MOV R14, UR62 ;  /* 0x0000003e000e7c02 */ /* 0x000fe20008000f00 */
[----:B-----5:R-:W-:Y:S10]  /*5c70*/  ENDCOLLECTIVE ;  /* 0x000000000000791b */ /* 0x020ff40003800000 */
.L_x_125:
[----:B------:R-:W-:Y:S05]  /*5c80*/  BSYNC B1 ;  /* 0x0000000000017941 */ /* 0x000fea0003800000 */
.L_x_124:
[----:B------:R-:W-:Y:S05]  /*5c90*/  BRA `(.L_x_126) ;  /* 0xffffffec00c47947 */ /* 0x000fea000383ffff */
.L_x_103:
[----:B0-----:R0:W1:Y:S02]  /*5ca0*/  SYNCS.PHASECHK.TRANS64.TRYWAIT P1, [R10+URZ+0x30], R5 ;  /* 0x000030050a0075a7 */ /* 0x001064000802017f */
[----:B-1----:R-:W-:Y:S05]  /*5cb0*/  @!P1 NANOSLEEP.SYNCS 0x989680 ;  /* 0x009896800000995d */ /* 0x002fea0003900000 */
[----:B------:R-:W1:Y:S02]  /*5cc0*/  @!P1 SYNCS.PHASECHK.TRANS64 P1, [R10+URZ+0x30], R5 ;  /* 0x000030050a0095a7 */ /* 0x000e64000802007f */
[----:B-1----:R-:W-:Y:S05]  /*5cd0*/  @!P1 BRA `(.L_x_103) ;  /* 0xfffffffc00f09947 */ /* 0x002fea000383ffff */
[----:B------:R-:W-:Y:S05]  /*5ce0*/  BRA `(.L_x_127) ;  /* 0xffffffec00f87947 */ /* 0x000fea000383ffff */
.L_x_112:
[----:B------:R-:W-:Y:S01]  /*5cf0*/  BSSY B0, `(.L_x_128) ;  /* 0x0000006000007945 */ /* 0x000fe20003800000 */
[----:B------:R-:W-:-:S07]  /*5d00*/  IMAD.MOV.U32 R15, RZ, RZ, -0x1 ;  /* 0xffffffffff0f7424 */ /* 0x000fce00078e00ff */
[----:B-----5:R-:W-:Y:S05]  /*5d10*/  WARPSYNC.COLLECTIVE R15, `(.L_x_129) ;  /* 0x000000000f0c7348 */ /* 0x020fea0003c00000 */
[----:B------:R-:W-:Y:S02]  /*5d20*/  ELECT P6, UR62, PT ;  /* 0x00000000003e782f */ /* 0x000fe400038c0000 */
[----:B------:R-:W-:Y:S01]  /*5d30*/  MOV R14, UR62 ;  /* 0x0000003e000e7c02 */ /* 0x000fe20008000f00 */
[----:B-----5:R-:W-:Y:S10]  /*5d40*/  ENDCOLLECTIVE ;  /* 0x000000000000791b */ /* 0x020ff40003800000 */
.L_x_129:
[----:B------:R-:W-:Y:S05]  /*5d50*/  BSYNC B0 ;  /* 0x0000000000007941 */ /* 0x000fea0003800000 */
.L_x_128:
[----:B------:R-:W-:Y:S05]  /*5d60*/  BRA `(.L_x_130) ;  /* 0xfffffff8005c7947 */ /* 0x000fea000383ffff */
.L_x_116:
[----:B0-----:R0:W1:Y:S02]  /*5d70*/  SYNCS.PHASECHK.TRANS64.TRYWAIT P0, [R9+URZ], R4 ;  /* 0x00000004090075a7 */ /* 0x001064000800017f */
[----:B-1----:R-:W-:Y:S05]  /*5d80*/  @!P0 NANOSLEEP.SYNCS 0x989680 ;  /* 0x009896800000895d */ /* 0x002fea0003900000 */
[----:B------:R-:W1:Y:S02]  /*5d90*/  @!P0 SYNCS.PHASECHK.TRANS64 P0, [R9+URZ], R4 ;  /* 0x00000004090085a7 */ /* 0x000e64000800007f */
[----:B-1----:R-:W-:Y:S05]  /*5da0*/  @!P0 BRA `(.L_x_116) ;  /* 0xfffffffc00f08947 */ /* 0x002fea000383ffff */
[----:B------:R-:W-:Y:S05]  /*5db0*/  BRA `(.L_x_131) ;  /* 0xfffffff8009c7947 */ /* 0x000fea000383ffff */
.L_x_117:
[----:B0-----:R0:W1:Y:S02]  /*5dc0*/  SYNCS.PHASECHK.TRANS64.TRYWAIT P0, [R8+URZ], R5 ;  /* 0x00000005080075a7 */ /* 0x001064000800017f */
[----:B-1----:R-:W-:Y:S05]  /*5dd0*/  @!P0 NANOSLEEP.SYNCS 0x989680 ;  /* 0x009896800000895d */ /* 0x002fea0003900000 */
[----:B------:R-:W1:Y:S02]  /*5de0*/  @!P0 SYNCS.PHASECHK.TRANS64 P0, [R8+URZ], R5 ;  /* 0x00000005080085a7 */ /* 0x000e64000800007f */
[----:B-1----:R-:W-:Y:S05]  /*5df0*/  @!P0 BRA `(.L_x_117) ;  /* 0xfffffffc00f08947 */ /* 0x002fea000383ffff */
[----:B------:R-:W-:Y:S05]  /*5e00*/  BRA `(.L_x_132) ;  /* 0xfffffff800ac7947 */ /* 0x000fea000383ffff */
.L_x_118:
[----:B0-----:R0:W1:Y:S02]  /*5e10*/  SYNCS.PHASECHK.TRANS64.TRYWAIT P0, [R9+URZ], R4 ;  /* 0x00000004090075a7 */ /* 0x001064000800017f */
[----:B-1----:R-:W-:Y:S05]  /*5e20*/  @!P0 NANOSLEEP.SYNCS 0x989680 ;  /* 0x009896800000895d */ /* 0x002fea0003900000 */
[----:B------:R-:W1:Y:S02]  /*5e30*/  @!P0 SYNCS.PHASECHK.TRANS64 P0, [R9+URZ], R4 ;  /* 0x00000004090085a7 */ /* 0x000e64000800007f */
[----:B-1----:R-:W-:Y:S05]  /*5e40*/  @!P0 BRA `(.L_x_118) ;  /* 0xfffffffc00f08947 */ /* 0x002fea000383ffff */
[----:B------:R-:W-:Y:S05]  /*5e50*/  BRA `(.L_x_133) ;  /* 0xfffffff800bc7947 */ /* 0x000fea000383ffff */
.L_x_119:
[----:B0-----:R0:W1:Y:S02]  /*5e60*/  SYNCS.PHASECHK.TRANS64.TRYWAIT P0, [R8+URZ], R5 ;  /* 0x00000005080075a7 */ /* 0x001064000800017f */
[----:B-1----:R-:W-:Y:S05]  /*5e70*/  @!P0 NANOSLEEP.SYNCS 0x989680 ;  /* 0x009896800000895d */ /* 0x002fea0003900000 */
[----:B------:R-:W1:Y:S02]  /*5e80*/  @!P0 SYNCS.PHASECHK.TRANS64 P0, [R8+URZ], R5 ;  /* 0x00000005080085a7 */ /* 0x000e64000800007f */
[----:B-1----:R-:W-:Y:S05]  /*5e90*/  @!P0 BRA `(.L_x_119) ;  /* 0xfffffffc00f08947 */ /* 0x002fea000383ffff */
[----:B------:R-:W-:Y:S05]  /*5ea0*/  BRA `(.L_x_134) ;  /* 0xfffffff800cc7947 */ /* 0x000fea000383ffff */
.L_x_120:
[----:B-1----:R1:W2:Y:S02]  /*5eb0*/  SYNCS.PHASECHK.TRANS64.TRYWAIT P0, [R11+URZ], R6 ;  /* 0x000000060b0075a7 */ /* 0x0022a4000800017f */
[----:B--2---:R-:W-:Y:S05]  /*5ec0*/  @!P0 NANOSLEEP.SYNCS 0x989680 ;  /* 0x009896800000895d */ /* 0x004fea0003900000 */
[----:B------:R-:W2:Y:S02]  /*5ed0*/  @!P0 SYNCS.PHASECHK.TRANS64 P0, [R11+URZ], R6 ;  /* 0x000000060b0085a7 */ /* 0x000ea4000800007f */
[----:B--2---:R-:W-:Y:S05]  /*5ee0*/  @!P0 BRA `(.L_x_120) ;  /* 0xfffffffc00f08947 */ /* 0x004fea000383ffff */
[----:B------:R-:W-:Y:S05]  /*5ef0*/  BRA `(.L_x_135) ;  /* 0xfffffff800d47947 */ /* 0x000fea000383ffff */
.L_x_136:
[----:B------:R-:W-:-:S00]  /*5f00*/  BRA `(.L_x_136) ;  /* 0xfffffffc00fc7947 */ /* 0x000fc0000383ffff */
[----:B------:R-:W-:-:S00]  /*5f10*/  NOP ;  /* 0x0000000000007918 */ /* 0x000fc00000000000 */
        /* <DEDUP_REMOVED lines=14> */
.L_x_137:


//--------------------- .nv.global.init           --------------------------
	.section	.nv.global.init,"aw",@progbits
.nv.global.init:
	.type		$str$22,@object
	.size		$str$22,($str$23 - $str$22)
$str$22:
        /*0000*/ 	.byte	0x6b, 0x5f, 0x74, 0x69, 0x6c, 0x65, 0x5f, 0x63, 0x6f, 0x75, 0x6e, 0x74, 0x20, 0x3e, 0x3d, 0x20
        /*0010*/ 	.byte	0x31, 0x00
	.type		$str$23,@object
	.size		$str$23,(__unnamed_1 - $str$23)
$str$23:
        /*0012*/ 	.byte	0x2f, 0x74, 0x6d, 0x70, 0x2f, 0x63, 0x75, 0x74, 0x6c, 0x61, 0x73, 0x73, 0x5f, 0x73, 0x77, 0x65
        /*0022*/ 	.byte	0x65, 0x70, 0x5f, 0x73, 0x72, 0x63, 0x2f, 0x69, 0x6e, 0x63, 0x6c, 0x75, 0x64, 0x65, 0x2f, 0x63
        /*0032*/ 	.byte	0x75, 0x74, 0x6c, 0x61, 0x73, 0x73, 0x2f, 0x67, 0x65, 0x6d, 0x6d, 0x2f, 0x63, 0x6f, 0x6c, 0x6c
        /*0042*/ 	.byte	0x65, 0x63, 0x74, 0x69, 0x76, 0x65, 0x2f, 0x73, 0x6d, 0x39, 0x30, 0x5f, 0x6d, 0x6d, 0x61, 0x5f
        /*0052*/ 	.byte	0x74, 0x6d, 0x61, 0x5f, 0x67, 0x6d, 0x6d, 0x61, 0x5f, 0x73, 0x73, 0x5f, 0x77, 0x61, 0x72, 0x70
        /*0062*/ 	.byte	0x73, 0x70, 0x65, 0x63, 0x69, 0x61, 0x6c, 0x69, 0x7a, 0x65, 0x64, 0x2e, 0x68, 0x70, 0x70, 0x00
	.type		__unnamed_1,@object
	.size		__unnamed_1,(.L_0 - __unnamed_1)
__unnamed_1:
        /*0072*/ 	.byte	0x76, 0x6f, 0x69, 0x64, 0x20, 0x63, 0x75, 0x74, 0x6c, 0x61, 0x73, 0x73, 0x3a, 0x3a, 0x67, 0x65
        /* <DEDUP_REMOVED lines=179> */
        /*0bb2*/ 	.byte	0x74, 0x65, 0x3a, 0x3a, 0x69, 0x64, 0x65, 0x6e, 0x74, 0x69, 0x74, 0x79, 0x5d, 0x00
.L_0:


//--------------------- .nv.shared._ZN7cutlass13device_kernelINS_4gemm6kernel13GemmUniversalIN4cute5tupleIJiiiiEEENS1_10collective13CollectiveMmaINS1_34MainloopSm90TmaGmmaWarpSpecializedILi6ENS5_IJNS4_1CILi1EEESB_SB_EEENS1_32KernelTmaWarpSpecializedPingpongEEENS5_IJNSA_ILi64EEESF_SF_EEENS_10bfloat16_tENS5_IJlSB_lEEESH_SI_NS4_8TiledMMAINS4_8MMA_AtomIJNS4_4SM904GMMA27MMA_64x64x16_F32BF16BF16_SSILNSM_5MajorE0ELSO_0ELNSM_7ScaleInE1ELSP_1EEEEEENS4_6LayoutISC_NS5_IJNSA_ILi0EEEST_ST_EEEEENS5_IJNS4_10UnderscoreESW_SW_EEEEENS4_13SM90_TMA_LOADENS4_14ComposedLayoutINS4_7SwizzleILi3ELi4ELi3EEENS4_18smem_ptr_flag_bitsILi16EEENSS_INS5_IJNSA_ILi8EEESF_EEENS5_IJSF_SB_EEEEEEEvNS4_8identityESZ_S19_vS1A_EENS_8epilogue10collective6detail29Sm90TmaWarpSpecializedAdapterINS1D_15DefaultEpilogueISH_SI_SI_NS1C_6thread17LinearCombinationISH_Li1EffLNS1H_9ScaleType4KindE0ELNS_15FloatRoundStyleE2ESH_EENS1_15EpilogueDefaultEEEEEvvEEEEvNT_6ParamsE --------------------------
	.section	.nv.shared._ZN7cutlass13device_kernelINS_4gemm6kernel13GemmUniversalIN4cute5tupleIJiiiiEEENS1_10collective13CollectiveMmaINS1_34MainloopSm90TmaGmmaWarpSpecializedILi6ENS5_IJNS4_1CILi1EEESB_SB_EEENS1_32KernelTmaWarpSpecializedPingpongEEENS5_IJNSA_ILi64EEESF_SF_EEENS_10bfloat16_tENS5_IJlSB_lEEESH_SI_NS4_8TiledMMAINS4_8MMA_AtomIJNS4_4SM904GMMA27MMA_64x64x16_F32BF16BF16_SSILNSM_5MajorE0ELSO_0ELNSM_7ScaleInE1ELSP_1EEEEEENS4_6LayoutISC_NS5_IJNSA_ILi0EEEST_ST_EEEEENS5_IJNS4_10UnderscoreESW_SW_EEEEENS4_13SM90_TMA_LOADENS4_14ComposedLayoutINS4_7SwizzleILi3ELi4ELi3EEENS4_18smem_ptr_flag_bitsILi16EEENSS_INS5_IJNSA_ILi8EEESF_EEENS5_IJSF_SB_EEEEEEEvNS4_8identityESZ_S19_vS1A_EENS_8epilogue10collective6detail29Sm90TmaWarpSpecializedAdapterINS1D_15DefaultEpilogueISH_SI_SI_NS1C_6thread17LinearCombinationISH_Li1EffLNS1H_9ScaleType4KindE0ELNS_15FloatRoundStyleE2ESH_EENS1_15EpilogueDefaultEEEEEvvEEEEvNT_6ParamsE,"aw",@nobits
	.sectionflags	@""
	.align	16
	.zero		1024


//--------------------- .nv.shared.reserved.0     --------------------------
	.section	.nv.shared.reserved.0,"aw",@nobits
	.weak		__nv_reservedSMEM_offset_0_alias
	.size		__nv_reservedSMEM_offset_0_alias, 0, 0
	.other		__nv_reservedSMEM_offset_0_alias,@"STO_CUDA_RESERVED_SHARED STV_DEFAULT"
__nv_reservedSMEM_offset_0_alias:
	.zero		0


//--------------------- .nv.global                --------------------------
	.section	.nv.global,"aw",@nobits
.nv.global:
	.type		_ZN40_INTERNAL_180c3e92_4_k_cu_ff2417bb_233404cute1_E,@object
	.size		_ZN40_INTERNAL_180c3e92_4_k_cu_ff2417bb_233404cute1_E,(_ZN40_INTERNAL_180c3e92_4_k_cu_ff2417bb_233404cuda3std3__45__cpo6cbeginE - _ZN40_INTERNAL_180c3e92_4_k_cu_ff2417bb_233404cute1_E)
_ZN40_INTERNAL_180c3e92_4_k_cu_ff2417bb_233404cute1_E:
	.zero		1
	.type		_ZN40_INTERNAL_180c3e92_4_k_cu_ff2417bb_233404cuda3std3__45__cpo6cbeginE,@object
	.size		_ZN40_INTERNAL_180c3e92_4_k_cu_ff2417bb_233404cuda3std3__45__cpo6cbeginE,(_ZN40_INTERNAL_180c3e92_4_k_cu_ff2417bb_233404cuda3std3__48in_placeE - _ZN40_INTERNAL_180c3e92_4_k_cu_ff2417bb_233404cuda3std3__45__cpo6cbeginE)
_ZN40_INTERNAL_180c3e92_4_k_cu_ff2417bb_233404cuda3std3__45__cpo6cbeginE:
	.zero		1
	.type		_ZN40_INTERNAL_180c3e92_4_k_cu_ff2417bb_233404cuda3std3__48in_placeE,@object
	.size		_ZN40_INTERNAL_180c3e92_4_k_cu_ff2417bb_233404cuda3std3__48in_placeE,(_ZN40_INTERNAL_180c3e92_4_k_cu_ff2417bb_233404cuda3std6ranges3__45__cpo9iter_moveE - _ZN40_INTERNAL_180c3e92_4_k_cu_ff2417bb_233404cuda3std3__48in_placeE)
_ZN40_INTERNAL_180c3e92_4_k_cu_ff2417bb_233404cuda3std3__48in_placeE:
	.zero		1
	.type		_ZN40_INTERNAL_180c3e92_4_k_cu_ff2417bb_233404cuda3std6ranges3__45__cpo9iter_moveE,@object
	.size		_ZN40_INTERNAL_180c3e92_4_k_cu_ff2417bb_233404cuda3std6ranges3__45__cpo9iter_moveE,(_ZN40_INTERNAL_180c3e92_4_k_cu_ff2417bb_233404cuda3std3__45__cpo5beginE - _ZN40_INTERNAL_180c3e92_4_k_cu_ff2417bb_233404cuda3std6ranges3__45__cpo9iter_moveE)
_ZN40_INTERNAL_180c3e92_4_k_cu_ff2417bb_233404cuda3std6ranges3__45__cpo9iter_moveE:
	.zero		1
	.type		_ZN40_INTERNAL_180c3e92_4_k_cu_ff2417bb_233404cuda3std3__45__cpo5beginE,@object
	.size		_ZN40_INTERNAL_180c3e92_4_k_cu_ff2417bb_233404cuda3std3__45__cpo5beginE,(_ZN40_INTERNAL_180c3e92_4_k_cu_ff2417bb_233404cuda3std3__442_GLOBAL__N__180c3e92_4_k_cu_ff2417bb_233406ignoreE - _ZN40_INTERNAL_180c3e92_4_k_cu_ff2417bb_233404cuda3std3__45__cpo5beginE)
_ZN40_INTERNAL_180c3e92_4_k_cu_ff2417bb_233404cuda3std3__45__cpo5beginE:
	.zero		1
	.type		_ZN40_INTERNAL_180c3e92_4_k_cu_ff2417bb_233404cuda3std3__442_GLOBAL__N__180c3e92_4_k_cu_ff2417bb_233406ignoreE,@object
	.size		_ZN40_INTERNAL_180c3e92_4_k_cu_ff2417bb_233404cuda3std3__442_GLOBAL__N__180c3e92_4_k_cu_ff2417bb_233406ignoreE,(_ZN40_INTERNAL_180c3e92_4_k_cu_ff2417bb_233404cute7productE - _ZN40_INTERNAL_180c3e92_4_k_cu_ff2417bb_233404cuda3std3__442_GLOBAL__N__180c3e92_4_k_cu_ff2417bb_233406ignoreE)
_ZN40_INTERNAL_180c3e92_4_k_cu_ff2417bb_233404cuda3std3__442_GLOBAL__N__180c3e92_4_k_cu_ff2417bb_233406ignoreE:
	.zero		1
	.type		_ZN40_INTERNAL_180c3e92_4_k_cu_ff2417bb_233404cute7productE,@object
	.size		_ZN40_INTERNAL_180c3e92_4_k_cu_ff2417bb_233404cute7productE,(_ZN40_INTERNAL_180c3e92_4_k_cu_ff2417bb_233404cuda3std3__45__cpo3endE - _ZN40_INTERNAL_180c3e92_4_k_cu_ff2417bb_233404cute7productE)
_ZN40_INTERNAL_180c3e92_4_k_cu_ff2417bb_233404cute7productE:
	.zero		1
	.type		_ZN40_INTERNAL_180c3e92_4_k_cu_ff2417bb_233404cuda3std3__45__cpo3endE,@object
	.size		_ZN40_INTERNAL_180c3e92_4_k_cu_ff2417bb_233404cuda3std3__45__cpo3endE,(_ZN40_INTERNAL_180c3e92_4_k_cu_ff2417bb_233404cuda3std3__419piecewise_constructE - _ZN40_INTERNAL_180c3e92_4_k_cu_ff2417bb_233404cuda3std3__45__cpo3endE)
_ZN40_INTERNAL_180c3e92_4_k_cu_ff2417bb_233404cuda3std3__45__cpo3endE:
	.zero		1
	.type		_ZN40_INTERNAL_180c3e92_4_k_cu_ff2417bb_233404cuda3std3__419piecewise_constructE,@object
	.size		_ZN40_INTERNAL_180c3e92_4_k_cu_ff2417bb_233404cuda3std3__419piecewise_constructE,(_ZN40_INTERNAL_180c3e92_4_k_cu_ff2417bb_233404cuda3std3__45__cpo4cendE - _ZN40_INTERNAL_180c3e92_4_k_cu_ff2417bb_233404cuda3std3__419piecewise_constructE)
_ZN40_INTERNAL_180c3e92_4_k_cu_ff2417bb_233404cuda3std3__419piecewise_constructE:
	.zero		1
	.type		_ZN40_INTERNAL_180c3e92_4_k_cu_ff2417bb_233404cuda3std3__45__cpo4cendE,@object
	.size		_ZN40_INTERNAL_180c3e92_4_k_cu_ff2417bb_233404cuda3std3__45__cpo4cendE,(_ZN40_INTERNAL_180c3e92_4_k_cu_ff2417bb_233404cuda3std6ranges3__45__cpo4swapE - _ZN40_INTERNAL_180c3e92_4_k_cu_ff2417bb_233404cuda3std3__45__cpo4cendE)
_ZN40_INTERNAL_180c3e92_4_k_cu_ff2417bb_233404cuda3std3__45__cpo4cendE:
	.zero		1
	.type		_ZN40_INTERNAL_180c3e92_4_k_cu_ff2417bb_233404cuda3std6ranges3__45__cpo4swapE,@object
	.size		_ZN40_INTERNAL_180c3e92_4_k_cu_ff2417bb_233404cuda3std6ranges3__45__cpo4swapE,(.L_8 - _ZN40_INTERNAL_180c3e92_4_k_cu_ff2417bb_233404cuda3std6ranges3__45__cpo4swapE)
_ZN40_INTERNAL_180c3e92_4_k_cu_ff2417bb_233404cuda3std6ranges3__45__cpo4swapE:
	.zero		1
.L_8:


//--------------------- .nv.constant0._ZN7cutlass13device_kernelINS_4gemm6kernel13GemmUniversalIN4cute5tupleIJiiiiEEENS1_10collective13CollectiveMmaINS1_34MainloopSm90TmaGmmaWarpSpecializedILi6ENS5_IJNS4_1CILi1EEESB_SB_EEENS1_32KernelTmaWarpSpecializedPingpongEEENS5_IJNSA_ILi64EEESF_SF_EEENS_10bfloat16_tENS5_IJlSB_lEEESH_SI_NS4_8TiledMMAINS4_8MMA_AtomIJNS4_4SM904GMMA27MMA_64x64x16_F32BF16BF16_SSILNSM_5MajorE0ELSO_0ELNSM_7ScaleInE1ELSP_1EEEEEENS4_6LayoutISC_NS5_IJNSA_ILi0EEEST_ST_EEEEENS5_IJNS4_10UnderscoreESW_SW_EEEEENS4_13SM90_TMA_LOADENS4_14ComposedLayoutINS4_7SwizzleILi3ELi4ELi3EEENS4_18smem_ptr_flag_bitsILi16EEENSS_INS5_IJNSA_ILi8EEESF_EEENS5_IJSF_SB_EEEEEEEvNS4_8identityESZ_S19_vS1A_EENS_8epilogue10collective6detail29Sm90TmaWarpSpecializedAdapterINS1D_15DefaultEpilogueISH_SI_SI_NS1C_6thread17LinearCombinationISH_Li1EffLNS1H_9ScaleType4KindE0ELNS_15FloatRoundStyleE2ESH_EENS1_15EpilogueDefaultEEEEEvvEEEEvNT_6ParamsE --------------------------
	.section	.nv.constant0._ZN7cutlass13device_kernelINS_4gemm6kernel13GemmUniversalIN4cute5tupleIJiiiiEEENS1_10collective13CollectiveMmaINS1_34MainloopSm90TmaGmmaWarpSpecializedILi6ENS5_IJNS4_1CILi1EEESB_SB_EEENS1_32KernelTmaWarpSpecializedPingpongEEENS5_IJNSA_ILi64EEESF_SF_EEENS_10bfloat16_tENS5_IJlSB_lEEESH_SI_NS4_8TiledMMAINS4_8MMA_AtomIJNS4_4SM904GMMA27MMA_64x64x16_F32BF16BF16_SSILNSM_5MajorE0ELSO_0ELNSM_7ScaleInE1ELSP_1EEEEEENS4_6LayoutISC_NS5_IJNSA_ILi0EEEST_ST_EEEEENS5_IJNS4_10UnderscoreESW_SW_EEEEENS4_13SM90_TMA_LOADENS4_14ComposedLayoutINS4_7SwizzleILi3ELi4ELi3EEENS4_18smem_ptr_flag_bitsILi16EEENSS_INS5_IJNSA_ILi8EEESF_EEENS5_IJSF_SB_EEEEEEEvNS4_8identityESZ_S19_vS1A_EENS_8epilogue10collective6detail29Sm90TmaWarpSpecializedAdapterINS1D_15DefaultEpilogueISH_SI_SI_NS1C_6thread17LinearCombinationISH_Li1EffLNS1H_9ScaleType4KindE0ELNS_15FloatRoundStyleE2ESH_EENS1_15EpilogueDefaultEEEEEvvEEEEvNT_6ParamsE,"a",@progbits
	.sectionflags	@""
	.align	4
.nv.constant0._ZN7cutlass13device_kernelINS_4gemm6kernel13GemmUniversalIN4cute5tupleIJiiiiEEENS1_10collective13CollectiveMmaINS1_34MainloopSm90TmaGmmaWarpSpecializedILi6ENS5_IJNS4_1CILi1EEESB_SB_EEENS1_32KernelTmaWarpSpecializedPingpongEEENS5_IJNSA_ILi64EEESF_SF_EEENS_10bfloat16_tENS5_IJlSB_lEEESH_SI_NS4_8TiledMMAINS4_8MMA_AtomIJNS4_4SM904GMMA27MMA_64x64x16_F32BF16BF16_SSILNSM_5MajorE0ELSO_0ELNSM_7ScaleInE1ELSP_1EEEEEENS4_6LayoutISC_NS5_IJNSA_ILi0EEEST_ST_EEEEENS5_IJNS4_10UnderscoreESW_SW_EEEEENS4_13SM90_TMA_LOADENS4_14ComposedLayoutINS4_7SwizzleILi3ELi4ELi3EEENS4_18smem_ptr_flag_bitsILi16EEENSS_INS5_IJNSA_ILi8EEESF_EEENS5_IJSF_SB_EEEEEEEvNS4_8identityESZ_S19_vS1A_EENS_8epilogue10collective6detail29Sm90TmaWarpSpecializedAdapterINS1D_15DefaultEpilogueISH_SI_SI_NS1C_6thread17LinearCombinationISH_Li1EffLNS1H_9ScaleType4KindE0ELNS_15FloatRoundStyleE2ESH_EENS1_15EpilogueDefaultEEEEEvvEEEEvNT_6ParamsE:
	.zero		1664


//--------------------- SYMBOLS --------------------------

	.type		.nv.reservedSmem.offset0,@object
	.size		.nv.reservedSmem.offset0,0x4
	.type		__assertfail,@function
